	.target	sm_90a

	.elftype	@"ET_EXEC"


//--------------------- .note.nv.tkinfo           --------------------------
	.section	.note.nv.tkinfo,"",@"SHT_NOTE"
	.sectionflags	@"SHF_NOTE_NV_TKINFO"
	.tkinfo
        /*0018*/ 	.word	0x00000002
        /*0030*/ 	.string	""
        /*0030*/ 	.string	"ptxas"
        /*0030*/ 	.string	"Cuda compilation tools, release 13.0, V13.0.88"
        /*0030*/ 	.string	"Build cuda_13.0.r13.0/compiler.36424714_0"
        /*0030*/ 	.string	"-arch sm_90a -m 64 "



//--------------------- .note.nv.cuinfo           --------------------------
	.section	.note.nv.cuinfo,"",@"SHT_NOTE"
	.sectionflags	@"SHF_NOTE_NV_CUINFO"
        /*0018*/ 	.short	0x0002
        /*001a*/ 	.short	0x005a
        /*001c*/ 	.short	0x0082
	.zero		2


//--------------------- .nv.info                  --------------------------
	.section	.nv.info,"",@"SHT_CUDA_INFO"
	.align	4


	//----- nvinfo : EIATTR_REGCOUNT
	.align		4
        /*0000*/ 	.byte	0x04, 0x2f
        /*0002*/ 	.short	(.L_12 - .L_11)
	.align		4
.L_11:
        /*0004*/ 	.word	index@(_ZN7cutlass13device_kernelINS_4gemm6kernel13GemmUniversalIN4cute5tupleIJiiiiEEENS1_10collective13CollectiveMmaINS1_37MainloopSm90TmaGmmaWarpSpecializedFP8ILi4ENS5_IJNS4_1CILi2EEENSA_ILi1EEESC_EEENS1_32KernelTmaWarpSpecializedPingpongEEENS5_IJNSA_ILi64EEESG_SG_EEENS_12float_e5m2_tENS5_IJlSC_lEEESI_SJ_NS4_8TiledMMAINS4_8MMA_AtomIJNS4_4SM904GMMA30MMA_64x64x32_F32E5M2E5M2_SS_TNILNSN_7ScaleInE1ELSP_1EEEEEENS4_6LayoutINS5_IJSC_SC_SC_EEENS5_IJNSA_ILi0EEESU_SU_EEEEENS5_IJNS4_10UnderscoreESX_SX_EEEEENS4_13SM90_TMA_LOADENS4_14ComposedLayoutINS4_7SwizzleILi2ELi4ELi3EEENS4_18smem_ptr_flag_bitsILi8EEENSS_INS5_IJNSA_ILi8EEESG_EEENS5_IJSG_SC_EEEEEEEvNS4_8identityENS4_23SM90_TMA_LOAD_MULTICASTES1A_vS1B_EENS_8epilogue10collective6detail29Sm90TmaWarpSpecializedAdapterINS1F_15DefaultEpilogueISI_SJ_SJ_NS1E_6thread17LinearCombinationISI_Li1EffLNS1J_9ScaleType4KindE0ELNS_15FloatRoundStyleE2ESI_EENS1_15EpilogueDefaultEEEEEvvEEEEvNT_6ParamsE)
        /*0008*/ 	.word	0x000000a8


	//----- nvinfo : EIATTR_FRAME_SIZE
	.align		4
.L_12:
        /*000c*/ 	.byte	0x04, 0x11
        /*000e*/ 	.short	(.L_14 - .L_13)
	.align		4
.L_13:
        /*0010*/ 	.word	index@(_ZN7cutlass13device_kernelINS_4gemm6kernel13GemmUniversalIN4cute5tupleIJiiiiEEENS1_10collective13CollectiveMmaINS1_37MainloopSm90TmaGmmaWarpSpecializedFP8ILi4ENS5_IJNS4_1CILi2EEENSA_ILi1EEESC_EEENS1_32KernelTmaWarpSpecializedPingpongEEENS5_IJNSA_ILi64EEESG_SG_EEENS_12float_e5m2_tENS5_IJlSC_lEEESI_SJ_NS4_8TiledMMAINS4_8MMA_AtomIJNS4_4SM904GMMA30MMA_64x64x32_F32E5M2E5M2_SS_TNILNSN_7ScaleInE1ELSP_1EEEEEENS4_6LayoutINS5_IJSC_SC_SC_EEENS5_IJNSA_ILi0EEESU_SU_EEEEENS5_IJNS4_10UnderscoreESX_SX_EEEEENS4_13SM90_TMA_LOADENS4_14ComposedLayoutINS4_7SwizzleILi2ELi4ELi3EEENS4_18smem_ptr_flag_bitsILi8EEENSS_INS5_IJNSA_ILi8EEESG_EEENS5_IJSG_SC_EEEEEEEvNS4_8identityENS4_23SM90_TMA_LOAD_MULTICASTES1A_vS1B_EENS_8epilogue10collective6detail29Sm90TmaWarpSpecializedAdapterINS1F_15DefaultEpilogueISI_SJ_SJ_NS1E_6thread17LinearCombinationISI_Li1EffLNS1J_9ScaleType4KindE0ELNS_15FloatRoundStyleE2ESI_EENS1_15EpilogueDefaultEEEEEvvEEEEvNT_6ParamsE)
        /*0014*/ 	.word	0x00000000


	//----- nvinfo : EIATTR_MIN_STACK_SIZE
	.align		4
.L_14:
        /*0018*/ 	.byte	0x04, 0x12
        /*001a*/ 	.short	(.L_16 - .L_15)
	.align		4
.L_15:
        /*001c*/ 	.word	index@(_ZN7cutlass13device_kernelINS_4gemm6kernel13GemmUniversalIN4cute5tupleIJiiiiEEENS1_10collective13CollectiveMmaINS1_37MainloopSm90TmaGmmaWarpSpecializedFP8ILi4ENS5_IJNS4_1CILi2EEENSA_ILi1EEESC_EEENS1_32KernelTmaWarpSpecializedPingpongEEENS5_IJNSA_ILi64EEESG_SG_EEENS_12float_e5m2_tENS5_IJlSC_lEEESI_SJ_NS4_8TiledMMAINS4_8MMA_AtomIJNS4_4SM904GMMA30MMA_64x64x32_F32E5M2E5M2_SS_TNILNSN_7ScaleInE1ELSP_1EEEEEENS4_6LayoutINS5_IJSC_SC_SC_EEENS5_IJNSA_ILi0EEESU_SU_EEEEENS5_IJNS4_10UnderscoreESX_SX_EEEEENS4_13SM90_TMA_LOADENS4_14ComposedLayoutINS4_7SwizzleILi2ELi4ELi3EEENS4_18smem_ptr_flag_bitsILi8EEENSS_INS5_IJNSA_ILi8EEESG_EEENS5_IJSG_SC_EEEEEEEvNS4_8identityENS4_23SM90_TMA_LOAD_MULTICASTES1A_vS1B_EENS_8epilogue10collective6detail29Sm90TmaWarpSpecializedAdapterINS1F_15DefaultEpilogueISI_SJ_SJ_NS1E_6thread17LinearCombinationISI_Li1EffLNS1J_9ScaleType4KindE0ELNS_15FloatRoundStyleE2ESI_EENS1_15EpilogueDefaultEEEEEvvEEEEvNT_6ParamsE)
        /*0020*/ 	.word	0x00000000
.L_16:


//--------------------- .nv.compat                --------------------------
	.section	.nv.compat,"",@"SHT_CUDA_COMPAT_INFO"
	.align	4
        /*0000*/ 	.byte	0x02, 0x09, 0x01, 0x00, 0x02, 0x02, 0x04, 0x00, 0x02, 0x05, 0x05, 0x00, 0x03, 0x07, 0x01, 0x01
        /*0010*/ 	.byte	0x02, 0x03, 0x01, 0x00, 0x02, 0x06, 0x01, 0x00, 0x04, 0x0b, 0x08, 0x00, 0x00, 0x00, 0x00, 0x00
        /*0020*/ 	.byte	0x00, 0x00, 0x00, 0x00


//--------------------- .nv.info._ZN7cutlass13device_kernelINS_4gemm6kernel13GemmUniversalIN4cute5tupleIJiiiiEEENS1_10collective13CollectiveMmaINS1_37MainloopSm90TmaGmmaWarpSpecializedFP8ILi4ENS5_IJNS4_1CILi2EEENSA_ILi1EEESC_EEENS1_32KernelTmaWarpSpecializedPingpongEEENS5_IJNSA_ILi64EEESG_SG_EEENS_12float_e5m2_tENS5_IJlSC_lEEESI_SJ_NS4_8TiledMMAINS4_8MMA_AtomIJNS4_4SM904GMMA30MMA_64x64x32_F32E5M2E5M2_SS_TNILNSN_7ScaleInE1ELSP_1EEEEEENS4_6LayoutINS5_IJSC_SC_SC_EEENS5_IJNSA_ILi0EEESU_SU_EEEEENS5_IJNS4_10UnderscoreESX_SX_EEEEENS4_13SM90_TMA_LOADENS4_14ComposedLayoutINS4_7SwizzleILi2ELi4ELi3EEENS4_18smem_ptr_flag_bitsILi8EEENSS_INS5_IJNSA_ILi8EEESG_EEENS5_IJSG_SC_EEEEEEEvNS4_8identityENS4_23SM90_TMA_LOAD_MULTICASTES1A_vS1B_EENS_8epilogue10collective6detail29Sm90TmaWarpSpecializedAdapterINS1F_15DefaultEpilogueISI_SJ_SJ_NS1E_6thread17LinearCombinationISI_Li1EffLNS1J_9ScaleType4KindE0ELNS_15FloatRoundStyleE2ESI_EENS1_15EpilogueDefaultEEEEEvvEEEEvNT_6ParamsE --------------------------
	.section	.nv.info._ZN7cutlass13device_kernelINS_4gemm6kernel13GemmUniversalIN4cute5tupleIJiiiiEEENS1_10collective13CollectiveMmaINS1_37MainloopSm90TmaGmmaWarpSpecializedFP8ILi4ENS5_IJNS4_1CILi2EEENSA_ILi1EEESC_EEENS1_32KernelTmaWarpSpecializedPingpongEEENS5_IJNSA_ILi64EEESG_SG_EEENS_12float_e5m2_tENS5_IJlSC_lEEESI_SJ_NS4_8TiledMMAINS4_8MMA_AtomIJNS4_4SM904GMMA30MMA_64x64x32_F32E5M2E5M2_SS_TNILNSN_7ScaleInE1ELSP_1EEEEEENS4_6LayoutINS5_IJSC_SC_SC_EEENS5_IJNSA_ILi0EEESU_SU_EEEEENS5_IJNS4_10UnderscoreESX_SX_EEEEENS4_13SM90_TMA_LOADENS4_14ComposedLayoutINS4_7SwizzleILi2ELi4ELi3EEENS4_18smem_ptr_flag_bitsILi8EEENSS_INS5_IJNSA_ILi8EEESG_EEENS5_IJSG_SC_EEEEEEEvNS4_8identityENS4_23SM90_TMA_LOAD_MULTICASTES1A_vS1B_EENS_8epilogue10collective6detail29Sm90TmaWarpSpecializedAdapterINS1F_15DefaultEpilogueISI_SJ_SJ_NS1E_6thread17LinearCombinationISI_Li1EffLNS1J_9ScaleType4KindE0ELNS_15FloatRoundStyleE2ESI_EENS1_15EpilogueDefaultEEEEEvvEEEEvNT_6ParamsE,"",@"SHT_CUDA_INFO"
	.sectionflags	@""
	.align	4


	//----- nvinfo : EIATTR_CUDA_API_VERSION
	.align		4
        /*0000*/ 	.byte	0x04, 0x37
        /*0002*/ 	.short	(.L_18 - .L_17)
.L_17:
        /*0004*/ 	.word	0x00000082


	//----- nvinfo : EIATTR_KPARAM_INFO
	.align		4
.L_18:
        /*0008*/ 	.byte	0x04, 0x17
        /*000a*/ 	.short	(.L_20 - .L_19)
.L_19:
        /*000c*/ 	.word	0x00000000
        /*0010*/ 	.short	0x0000
        /*0012*/ 	.short	0x0070
        /*0014*/ 	.byte	0x00, 0xf0, 0x01, 0x10


	//----- nvinfo : EIATTR_SPARSE_MMA_MASK
	.align		4
.L_20:
        /*0018*/ 	.byte	0x03, 0x50
        /*001a*/ 	.short	0x0000


	//----- nvinfo : EIATTR_MAXREG_COUNT
	.align		4
        /*001c*/ 	.byte	0x03, 0x1b
        /*001e*/ 	.short	0x00a8


	//----- nvinfo : EIATTR_NUM_BARRIERS
	.align		4
        /*0020*/ 	.byte	0x02, 0x4c
        /*0022*/ 	.byte	0x01
	.zero		1


	//----- nvinfo : EIATTR_MERCURY_ISA_VERSION
	.align		4
        /*0024*/ 	.byte	0x03, 0x5f
        /*0026*/ 	.short	0x0101


	//----- nvinfo : EIATTR_INT_WARP_WIDE_INSTR_OFFSETS
	.align		4
        /*0028*/ 	.byte	0x04, 0x31
        /*002a*/ 	.short	(.L_22 - .L_21)


	//   ....[0]....
.L_21:
        /*002c*/ 	.word	0x00000580


	//   ....[1]....
        /*0030*/ 	.word	0x000005f0


	//   ....[2]....
        /*0034*/ 	.word	0x00000690


	//   ....[3]....
        /*0038*/ 	.word	0x000006a0


	//   ....[4]....
        /*003c*/ 	.word	0x000006b0


	//   ....[5]....
        /*0040*/ 	.word	0x000006d0


	//   ....[6]....
        /*0044*/ 	.word	0x000007f0


	//   ....[7]....
        /*0048*/ 	.word	0x00000800


	//   ....[8]....
        /*004c*/ 	.word	0x000028a0


	//----- nvinfo : EIATTR_COOP_GROUP_MASK_REGIDS
	.align		4
.L_22:
        /*0050*/ 	.byte	0x04, 0x29
        /*0052*/ 	.short	(.L_24 - .L_23)


	//   ....[0]....
.L_23:
        /*0054*/ 	.word	0xffffffff


	//   ....[1]....
        /*0058*/ 	.word	0xffffffff


	//   ....[2]....
        /*005c*/ 	.word	0xffffffff


	//   ....[3]....
        /*0060*/ 	.word	0xffffffff


	//   ....[4]....
        /*0064*/ 	.word	0xffffffff


	//   ....[5]....
        /*0068*/ 	.word	0xffffffff


	//   ....[6]....
        /*006c*/ 	.word	0xffffffff


	//----- nvinfo : EIATTR_COOP_GROUP_INSTR_OFFSETS
	.align		4
.L_24:
        /*0070*/ 	.byte	0x04, 0x28
        /*0072*/ 	.short	(.L_26 - .L_25)


	//   ....[0]....
.L_25:
        /*0074*/ 	.word	0x00000050


	//   ....[1]....
        /*0078*/ 	.word	0x00000080


	//   ....[2]....
        /*007c*/ 	.word	0x00000180


	//   ....[3]....
        /*0080*/ 	.word	0x000003a0


	//   ....[4]....
        /*0084*/ 	.word	0x000003e0


	//   ....[5]....
        /*0088*/ 	.word	0x00000490


	//   ....[6]....
        /*008c*/ 	.word	0x00000980


	//----- nvinfo : EIATTR_REG_RECONFIG
	.align		4
.L_26:
        /*0090*/ 	.byte	0x01, 0x54
	.zero		2


	//----- nvinfo : EIATTR_MBARRIER_INSTR_OFFSETS
	.align		4
        /*0094*/ 	.byte	0x04, 0x39
        /*0096*/ 	.short	(.L_28 - .L_27)


	//   ....[0]....
.L_27:
        /*0098*/ 	.word	0x00000300
        /*009c*/ 	.word	0x000000ff
        /*00a0*/ 	.word	0x00000000
        /*00a4*/ 	.short	0x0100
        /*00a6*/ 	.byte	0x0a
	.zero		1


	//   ....[1]....
        /*00a8*/ 	.word	0x00000310
        /*00ac*/ 	.word	0x000000ff
        /*00b0*/ 	.word	0x00000020
        /*00b4*/ 	.short	0x0100
        /*00b6*/ 	.byte	0x0a
	.zero		1


	//   ....[2]....
        /*00b8*/ 	.word	0x00000320
        /*00bc*/ 	.word	0x000000ff
        /*00c0*/ 	.word	0x00000008
        /*00c4*/ 	.short	0x0100
        /*00c6*/ 	.byte	0x0a
	.zero		1


	//   ....[3]....
        /*00c8*/ 	.word	0x00000330
        /*00cc*/ 	.word	0x000000ff
        /*00d0*/ 	.word	0x00000028
        /*00d4*/ 	.short	0x0100
        /*00d6*/ 	.byte	0x0a
	.zero		1


	//   ....[4]....
        /*00d8*/ 	.word	0x00000340
        /*00dc*/ 	.word	0x000000ff
        /*00e0*/ 	.word	0x00000010
        /*00e4*/ 	.short	0x0100
        /*00e6*/ 	.byte	0x0a
	.zero		1


	//   ....[5]....
        /*00e8*/ 	.word	0x00000350
        /*00ec*/ 	.word	0x000000ff
        /*00f0*/ 	.word	0x00000030
        /*00f4*/ 	.short	0x0100
        /*00f6*/ 	.byte	0x0a
	.zero		1


	//   ....[6]....
        /*00f8*/ 	.word	0x00000360
        /*00fc*/ 	.word	0x000000ff
        /*0100*/ 	.word	0x00000018
        /*0104*/ 	.short	0x0100
        /*0106*/ 	.byte	0x0a
	.zero		1


	//   ....[7]....
        /*0108*/ 	.word	0x00000370
        /*010c*/ 	.word	0x000000ff
        /*0110*/ 	.word	0x00000038
        /*0114*/ 	.short	0x0100
        /*0116*/ 	.byte	0x0a
	.zero		1


	//   ....[8]....
        /*0118*/ 	.word	0x00000840
        /*011c*/ 	.word	0x000000ff
        /*0120*/ 	.word	0x00000070
        /*0124*/ 	.short	0x0100
        /*0126*/ 	.byte	0x0e
	.zero		1


	//   ....[9]....
        /*0128*/ 	.word	0x00000890
        /*012c*/ 	.word	0x000000ff
        /*0130*/ 	.word	0x00000078
        /*0134*/ 	.short	0x0100
        /*0136*/ 	.byte	0x0e
	.zero		1


	//   ....[10]....
        /*0138*/ 	.word	0x000008c0
        /*013c*/ 	.word	0x000000ff
        /*0140*/ 	.word	0x00000050
        /*0144*/ 	.short	0x0100
        /*0146*/ 	.byte	0x0f
	.zero		1


	//   ....[11]....
        /*0148*/ 	.word	0x00000910
        /*014c*/ 	.word	0x000000ff
        /*0150*/ 	.word	0x00000058
        /*0154*/ 	.short	0x0100
        /*0156*/ 	.byte	0x0f
	.zero		1


	//   ....[12]....
        /*0158*/ 	.word	0x00000920
        /*015c*/ 	.word	0x000000ff
        /*0160*/ 	.word	0x00000060
        /*0164*/ 	.short	0x0100
        /*0166*/ 	.byte	0x0f
	.zero		1


	//   ....[13]....
        /*0168*/ 	.word	0x00000930
        /*016c*/ 	.word	0x000000ff
        /*0170*/ 	.word	0x00000068
        /*0174*/ 	.short	0x0100
        /*0176*/ 	.byte	0x0f
	.zero		1


	//   ....[14]....
        /*0178*/ 	.word	0x000017d0
        /*017c*/ 	.word	0x00000011
        /*0180*/ 	.word	0xfffffff8
        /*0184*/ 	.short	0x010a
        /*0186*/ 	.byte	0x3f
	.zero		1


	//   ....[15]....
        /*0188*/ 	.word	0x00001ab0
        /*018c*/ 	.word	0x000000ff
        /*0190*/ 	.word	0x00000000
        /*0194*/ 	.short	0x010a
        /*0196*/ 	.byte	0x04
	.zero		1


	//   ....[16]....
        /*0198*/ 	.word	0x00001af0
        /*019c*/ 	.word	0x000000ff
        /*01a0*/ 	.word	0x00000000
        /*01a4*/ 	.short	0x010a
        /*01a6*/ 	.byte	0x04
	.zero		1


	//   ....[17]....
        /*01a8*/ 	.word	0x00002070
        /*01ac*/ 	.word	0x000000ff
        /*01b0*/ 	.word	0x00000000
        /*01b4*/ 	.short	0x010a
        /*01b6*/ 	.byte	0x08
	.zero		1


	//   ....[18]....
        /*01b8*/ 	.word	0x000020b0
        /*01bc*/ 	.word	0x000000ff
        /*01c0*/ 	.word	0x00000000
        /*01c4*/ 	.short	0x010a
        /*01c6*/ 	.byte	0x08
	.zero		1


	//   ....[19]....
        /*01c8*/ 	.word	0x000024a0
        /*01cc*/ 	.word	0x0000000f
        /*01d0*/ 	.word	0x00000000
        /*01d4*/ 	.short	0x0101
        /*01d6*/ 	.byte	0x3f
	.zero		1


	//   ....[20]....
        /*01d8*/ 	.word	0x00002810
        /*01dc*/ 	.word	0x00000057
        /*01e0*/ 	.word	0x00000000
        /*01e4*/ 	.short	0x0101
        /*01e6*/ 	.byte	0x21
	.zero		1


	//   ....[21]....
        /*01e8*/ 	.word	0x00002920
        /*01ec*/ 	.word	0x0000000d
        /*01f0*/ 	.word	0x00000000
        /*01f4*/ 	.short	0x0101
        /*01f6*/ 	.byte	0x3f
	.zero		1


	//   ....[22]....
        /*01f8*/ 	.word	0x00002990
        /*01fc*/ 	.word	0x00000011
        /*0200*/ 	.word	0x00000008
        /*0204*/ 	.short	0x010a
        /*0206*/ 	.byte	0x3f
	.zero		1


	//   ....[23]....
        /*0208*/ 	.word	0x00005170
        /*020c*/ 	.word	0x00000012
        /*0210*/ 	.word	0x00000000
        /*0214*/ 	.short	0x0101
        /*0216*/ 	.byte	0x21
	.zero		1


	//   ....[24]....
        /*0218*/ 	.word	0x00005c30
        /*021c*/ 	.word	0x0000000d
        /*0220*/ 	.word	0x00000020
        /*0224*/ 	.short	0x010a
        /*0226*/ 	.byte	0x3f
	.zero		1


	//   ....[25]....
        /*0228*/ 	.word	0x00005fd0
        /*022c*/ 	.word	0x00000003
        /*0230*/ 	.word	0x00000078
        /*0234*/ 	.short	0x0101
        /*0236*/ 	.byte	0x3f
	.zero		1


	//   ....[26]....
        /*0238*/ 	.word	0x00006760
        /*023c*/ 	.word	0x00000005
        /*0240*/ 	.word	0x00000000
        /*0244*/ 	.short	0x010a
        /*0246*/ 	.byte	0x3f
	.zero		1


	//   ....[27]....
        /*0248*/ 	.word	0x000067e0
        /*024c*/ 	.word	0x00000007
        /*0250*/ 	.word	0x00000000
        /*0254*/ 	.short	0x010a
        /*0256*/ 	.byte	0x3f
	.zero		1


	//   ....[28]....
        /*0258*/ 	.word	0x00006870
        /*025c*/ 	.word	0x00000006
        /*0260*/ 	.word	0x00000000
        /*0264*/ 	.short	0x010a
        /*0266*/ 	.byte	0x3f
	.zero		1


	//   ....[29]....
        /*0268*/ 	.word	0x00006900
        /*026c*/ 	.word	0x00000003
        /*0270*/ 	.word	0x00000000
        /*0274*/ 	.short	0x010a
        /*0276*/ 	.byte	0x3f
	.zero		1


	//   ....[30]....
        /*0278*/ 	.word	0x00006960
        /*027c*/ 	.word	0x00000011
        /*0280*/ 	.word	0xfffffff8
        /*0284*/ 	.short	0x010a
        /*0286*/ 	.byte	0x3f
	.zero		1


	//   ....[31]....
        /*0288*/ 	.word	0x000069c0
        /*028c*/ 	.word	0x0000000d
        /*0290*/ 	.word	0x00000000
        /*0294*/ 	.short	0x010a
        /*0296*/ 	.byte	0x3f
	.zero		1


	//   ....[32]....
        /*0298*/ 	.word	0x00006a20
        /*029c*/ 	.word	0x0000000f
        /*02a0*/ 	.word	0x00000000
        /*02a4*/ 	.short	0x010a
        /*02a6*/ 	.byte	0x3f
	.zero		1


	//   ....[33]....
        /*02a8*/ 	.word	0x00006a70
        /*02ac*/ 	.word	0x00000011
        /*02b0*/ 	.word	0x00000008
        /*02b4*/ 	.short	0x010a
        /*02b6*/ 	.byte	0x3f
	.zero		1


	//   ....[34]....
        /*02b8*/ 	.word	0x00006b40
        /*02bc*/ 	.word	0x0000000d
        /*02c0*/ 	.word	0x00000020
        /*02c4*/ 	.short	0x010a
        /*02c6*/ 	.byte	0x3f
	.zero		1


	//   ....[35]....
        /*02c8*/ 	.word	0x00006c20
        /*02cc*/ 	.word	0x00000005
        /*02d0*/ 	.word	0x00000000
        /*02d4*/ 	.short	0x010a
        /*02d6*/ 	.byte	0x3f
	.zero		1


	//   ....[36]....
        /*02d8*/ 	.word	0x00006c70
        /*02dc*/ 	.word	0x00000007
        /*02e0*/ 	.word	0x00000000
        /*02e4*/ 	.short	0x010a
        /*02e6*/ 	.byte	0x3f
	.zero		1


	//   ....[37]....
        /*02e8*/ 	.word	0x00006cc0
        /*02ec*/ 	.word	0x00000006
        /*02f0*/ 	.word	0x00000000
        /*02f4*/ 	.short	0x010a
        /*02f6*/ 	.byte	0x3f
	.zero		1


	//----- nvinfo : EIATTR_NUM_MBARRIERS
	.align		4
.L_28:
        /*02f8*/ 	.byte	0x03, 0x38
        /*02fa*/ 	.short	0x000e


	//----- nvinfo : EIATTR_EXIT_INSTR_OFFSETS
	.align		4
        /*02fc*/ 	.byte	0x04, 0x1c
        /*02fe*/ 	.short	(.L_30 - .L_29)


	//   ....[0]....
.L_29:
        /*0300*/ 	.word	0x00001440


	//   ....[1]....
        /*0304*/ 	.word	0x000014a0


	//   ....[2]....
        /*0308*/ 	.word	0x00005920


	//   ....[3]....
        /*030c*/ 	.word	0x00005950


	//   ....[4]....
        /*0310*/ 	.word	0x00006950


	//----- nvinfo : EIATTR_MAX_THREADS
	.align		4
.L_30:
        /*0314*/ 	.byte	0x04, 0x05
        /*0316*/ 	.short	(.L_32 - .L_31)
.L_31:
        /*0318*/ 	.word	0x00000180
        /*031c*/ 	.word	0x00000001
        /*0320*/ 	.word	0x00000001


	//----- nvinfo : EIATTR_CRS_STACK_SIZE
	.align		4
.L_32:
        /*0324*/ 	.byte	0x04, 0x1e
        /*0326*/ 	.short	(.L_34 - .L_33)
.L_33:
        /*0328*/ 	.word	0x00000000


	//----- nvinfo : EIATTR_CBANK_PARAM_SIZE
	.align		4
.L_34:
        /*032c*/ 	.byte	0x03, 0x19
        /*032e*/ 	.short	0x0470


	//----- nvinfo : EIATTR_PARAM_CBANK
	.align		4
        /*0330*/ 	.byte	0x04, 0x0a
        /*0332*/ 	.short	(.L_36 - .L_35)
	.align		4
.L_35:
        /*0334*/ 	.word	index@(.nv.constant0._ZN7cutlass13device_kernelINS_4gemm6kernel13GemmUniversalIN4cute5tupleIJiiiiEEENS1_10collective13CollectiveMmaINS1_37MainloopSm90TmaGmmaWarpSpecializedFP8ILi4ENS5_IJNS4_1CILi2EEENSA_ILi1EEESC_EEENS1_32KernelTmaWarpSpecializedPingpongEEENS5_IJNSA_ILi64EEESG_SG_EEENS_12float_e5m2_tENS5_IJlSC_lEEESI_SJ_NS4_8TiledMMAINS4_8MMA_AtomIJNS4_4SM904GMMA30MMA_64x64x32_F32E5M2E5M2_SS_TNILNSN_7ScaleInE1ELSP_1EEEEEENS4_6LayoutINS5_IJSC_SC_SC_EEENS5_IJNSA_ILi0EEESU_SU_EEEEENS5_IJNS4_10UnderscoreESX_SX_EEEEENS4_13SM90_TMA_LOADENS4_14ComposedLayoutINS4_7SwizzleILi2ELi4ELi3EEENS4_18smem_ptr_flag_bitsILi8EEENSS_INS5_IJNSA_ILi8EEESG_EEENS5_IJSG_SC_EEEEEEEvNS4_8identityENS4_23SM90_TMA_LOAD_MULTICASTES1A_vS1B_EENS_8epilogue10collective6detail29Sm90TmaWarpSpecializedAdapterINS1F_15DefaultEpilogueISI_SJ_SJ_NS1E_6thread17LinearCombinationISI_Li1EffLNS1J_9ScaleType4KindE0ELNS_15FloatRoundStyleE2ESI_EENS1_15EpilogueDefaultEEEEEvvEEEEvNT_6ParamsE)
        /*0338*/ 	.short	0x0210
        /*033a*/ 	.short	0x0470


	//----- nvinfo : EIATTR_SW_WAR
	.align		4
.L_36:
        /*033c*/ 	.byte	0x04, 0x36
        /*033e*/ 	.short	(.L_38 - .L_37)
.L_37:
        /*0340*/ 	.word	0x00000008
.L_38:


//--------------------- .nv.callgraph             --------------------------
	.section	.nv.callgraph,"",@"SHT_CUDA_CALLGRAPH"
	.align	4
	.sectionentsize	8
	.align		4
        /*0000*/ 	.word	0x00000000
	.align		4
        /*0004*/ 	.word	0xffffffff
	.align		4
        /*0008*/ 	.word	0x00000000
	.align		4
        /*000c*/ 	.word	0xfffffffe
	.align		4
        /*0010*/ 	.word	0x00000000
	.align		4
        /*0014*/ 	.word	0xfffffffd
	.align		4
        /*0018*/ 	.word	0x00000000
	.align		4
        /*001c*/ 	.word	0xfffffffc


//--------------------- .nv.constant4             --------------------------
	.section	.nv.constant4,"a",@progbits
	.align	8
	.align		8
.nv.constant4:
        /*0000*/ 	.dword	_ZN39_INTERNAL_efc146a2_4_k_cu_2949d78c_51474cuda3std3__45__cpo5beginE
	.align		8
        /*0008*/ 	.dword	_ZN39_INTERNAL_efc146a2_4_k_cu_2949d78c_51474cuda3std3__45__cpo3endE
	.align		8
        /*0010*/ 	.dword	_ZN39_INTERNAL_efc146a2_4_k_cu_2949d78c_51474cuda3std3__45__cpo6cbeginE
	.align		8
        /*0018*/ 	.dword	_ZN39_INTERNAL_efc146a2_4_k_cu_2949d78c_51474cuda3std3__45__cpo4cendE
	.align		8
        /*0020*/ 	.dword	_ZN39_INTERNAL_efc146a2_4_k_cu_2949d78c_51474cuda3std3__441_GLOBAL__N__efc146a2_4_k_cu_2949d78c_51476ignoreE
	.align		8
        /*0028*/ 	.dword	_ZN39_INTERNAL_efc146a2_4_k_cu_2949d78c_51474cuda3std3__419piecewise_constructE
	.align		8
        /*0030*/ 	.dword	_ZN39_INTERNAL_efc146a2_4_k_cu_2949d78c_51474cuda3std3__48in_placeE
	.align		8
        /*0038*/ 	.dword	_ZN39_INTERNAL_efc146a2_4_k_cu_2949d78c_51474cuda3std6ranges3__45__cpo4swapE
	.align		8
        /*0040*/ 	.dword	_ZN39_INTERNAL_efc146a2_4_k_cu_2949d78c_51474cuda3std6ranges3__45__cpo9iter_moveE
	.align		8
        /*0048*/ 	.dword	_ZN39_INTERNAL_efc146a2_4_k_cu_2949d78c_51474cute7productE
	.align		8
        /*0050*/ 	.dword	_ZN39_INTERNAL_efc146a2_4_k_cu_2949d78c_51474cute1_E


//--------------------- .text._ZN7cutlass13device_kernelINS_4gemm6kernel13GemmUniversalIN4cute5tupleIJiiiiEEENS1_10collective13CollectiveMmaINS1_37MainloopSm90TmaGmmaWarpSpecializedFP8ILi4ENS5_IJNS4_1CILi2EEENSA_ILi1EEESC_EEENS1_32KernelTmaWarpSpecializedPingpongEEENS5_IJNSA_ILi64EEESG_SG_EEENS_12float_e5m2_tENS5_IJlSC_lEEESI_SJ_NS4_8TiledMMAINS4_8MMA_AtomIJNS4_4SM904GMMA30MMA_64x64x32_F32E5M2E5M2_SS_TNILNSN_7ScaleInE1ELSP_1EEEEEENS4_6LayoutINS5_IJSC_SC_SC_EEENS5_IJNSA_ILi0EEESU_SU_EEEEENS5_IJNS4_10UnderscoreESX_SX_EEEEENS4_13SM90_TMA_LOADENS4_14ComposedLayoutINS4_7SwizzleILi2ELi4ELi3EEENS4_18smem_ptr_flag_bitsILi8EEENSS_INS5_IJNSA_ILi8EEESG_EEENS5_IJSG_SC_EEEEEEEvNS4_8identityENS4_23SM90_TMA_LOAD_MULTICASTES1A_vS1B_EENS_8epilogue10collective6detail29Sm90TmaWarpSpecializedAdapterINS1F_15DefaultEpilogueISI_SJ_SJ_NS1E_6thread17LinearCombinationISI_Li1EffLNS1J_9ScaleType4KindE0ELNS_15FloatRoundStyleE2ESI_EENS1_15EpilogueDefaultEEEEEvvEEEEvNT_6ParamsE --------------------------
	.section	.text._ZN7cutlass13device_kernelINS_4gemm6kernel13GemmUniversalIN4cute5tupleIJiiiiEEENS1_10collective13CollectiveMmaINS1_37MainloopSm90TmaGmmaWarpSpecializedFP8ILi4ENS5_IJNS4_1CILi2EEENSA_ILi1EEESC_EEENS1_32KernelTmaWarpSpecializedPingpongEEENS5_IJNSA_ILi64EEESG_SG_EEENS_12float_e5m2_tENS5_IJlSC_lEEESI_SJ_NS4_8TiledMMAINS4_8MMA_AtomIJNS4_4SM904GMMA30MMA_64x64x32_F32E5M2E5M2_SS_TNILNSN_7ScaleInE1ELSP_1EEEEEENS4_6LayoutINS5_IJSC_SC_SC_EEENS5_IJNSA_ILi0EEESU_SU_EEEEENS5_IJNS4_10UnderscoreESX_SX_EEEEENS4_13SM90_TMA_LOADENS4_14ComposedLayoutINS4_7SwizzleILi2ELi4ELi3EEENS4_18smem_ptr_flag_bitsILi8EEENSS_INS5_IJNSA_ILi8EEESG_EEENS5_IJSG_SC_EEEEEEEvNS4_8identityENS4_23SM90_TMA_LOAD_MULTICASTES1A_vS1B_EENS_8epilogue10collective6detail29Sm90TmaWarpSpecializedAdapterINS1F_15DefaultEpilogueISI_SJ_SJ_NS1E_6thread17LinearCombinationISI_Li1EffLNS1J_9ScaleType4KindE0ELNS_15FloatRoundStyleE2ESI_EENS1_15EpilogueDefaultEEEEEvvEEEEvNT_6ParamsE,"ax",@progbits
	.align	128
.text._ZN7cutlass13device_kernelINS_4gemm6kernel13GemmUniversalIN4cute5tupleIJiiiiEEENS1_10collective13CollectiveMmaINS1_37MainloopSm90TmaGmmaWarpSpecializedFP8ILi4ENS5_IJNS4_1CILi2EEENSA_ILi1EEESC_EEENS1_32KernelTmaWarpSpecializedPingpongEEENS5_IJNSA_ILi64EEESG_SG_EEENS_12float_e5m2_tENS5_IJlSC_lEEESI_SJ_NS4_8TiledMMAINS4_8MMA_AtomIJNS4_4SM904GMMA30MMA_64x64x32_F32E5M2E5M2_SS_TNILNSN_7ScaleInE1ELSP_1EEEEEENS4_6LayoutINS5_IJSC_SC_SC_EEENS5_IJNSA_ILi0EEESU_SU_EEEEENS5_IJNS4_10UnderscoreESX_SX_EEEEENS4_13SM90_TMA_LOADENS4_14ComposedLayoutINS4_7SwizzleILi2ELi4ELi3EEENS4_18smem_ptr_flag_bitsILi8EEENSS_INS5_IJNSA_ILi8EEESG_EEENS5_IJSG_SC_EEEEEEEvNS4_8identityENS4_23SM90_TMA_LOAD_MULTICASTES1A_vS1B_EENS_8epilogue10collective6detail29Sm90TmaWarpSpecializedAdapterINS1F_15DefaultEpilogueISI_SJ_SJ_NS1E_6thread17LinearCombinationISI_Li1EffLNS1J_9ScaleType4KindE0ELNS_15FloatRoundStyleE2ESI_EENS1_15EpilogueDefaultEEEEEvvEEEEvNT_6ParamsE:
        .type           _ZN7cutlass13device_kernelINS_4gemm6kernel13GemmUniversalIN4cute5tupleIJiiiiEEENS1_10collective13CollectiveMmaINS1_37MainloopSm90TmaGmmaWarpSpecializedFP8ILi4ENS5_IJNS4_1CILi2EEENSA_ILi1EEESC_EEENS1_32KernelTmaWarpSpecializedPingpongEEENS5_IJNSA_ILi64EEESG_SG_EEENS_12float_e5m2_tENS5_IJlSC_lEEESI_SJ_NS4_8TiledMMAINS4_8MMA_AtomIJNS4_4SM904GMMA30MMA_64x64x32_F32E5M2E5M2_SS_TNILNSN_7ScaleInE1ELSP_1EEEEEENS4_6LayoutINS5_IJSC_SC_SC_EEENS5_IJNSA_ILi0EEESU_SU_EEEEENS5_IJNS4_10UnderscoreESX_SX_EEEEENS4_13SM90_TMA_LOADENS4_14ComposedLayoutINS4_7SwizzleILi2ELi4ELi3EEENS4_18smem_ptr_flag_bitsILi8EEENSS_INS5_IJNSA_ILi8EEESG_EEENS5_IJSG_SC_EEEEEEEvNS4_8identityENS4_23SM90_TMA_LOAD_MULTICASTES1A_vS1B_EENS_8epilogue10collective6detail29Sm90TmaWarpSpecializedAdapterINS1F_15DefaultEpilogueISI_SJ_SJ_NS1E_6thread17LinearCombinationISI_Li1EffLNS1J_9ScaleType4KindE0ELNS_15FloatRoundStyleE2ESI_EENS1_15EpilogueDefaultEEEEEvvEEEEvNT_6ParamsE,@function
        .size           _ZN7cutlass13device_kernelINS_4gemm6kernel13GemmUniversalIN4cute5tupleIJiiiiEEENS1_10collective13CollectiveMmaINS1_37MainloopSm90TmaGmmaWarpSpecializedFP8ILi4ENS5_IJNS4_1CILi2EEENSA_ILi1EEESC_EEENS1_32KernelTmaWarpSpecializedPingpongEEENS5_IJNSA_ILi64EEESG_SG_EEENS_12float_e5m2_tENS5_IJlSC_lEEESI_SJ_NS4_8TiledMMAINS4_8MMA_AtomIJNS4_4SM904GMMA30MMA_64x64x32_F32E5M2E5M2_SS_TNILNSN_7ScaleInE1ELSP_1EEEEEENS4_6LayoutINS5_IJSC_SC_SC_EEENS5_IJNSA_ILi0EEESU_SU_EEEEENS5_IJNS4_10UnderscoreESX_SX_EEEEENS4_13SM90_TMA_LOADENS4_14ComposedLayoutINS4_7SwizzleILi2ELi4ELi3EEENS4_18smem_ptr_flag_bitsILi8EEENSS_INS5_IJNSA_ILi8EEESG_EEENS5_IJSG_SC_EEEEEEEvNS4_8identityENS4_23SM90_TMA_LOAD_MULTICASTES1A_vS1B_EENS_8epilogue10collective6detail29Sm90TmaWarpSpecializedAdapterINS1F_15DefaultEpilogueISI_SJ_SJ_NS1E_6thread17LinearCombinationISI_Li1EffLNS1J_9ScaleType4KindE0ELNS_15FloatRoundStyleE2ESI_EENS1_15EpilogueDefaultEEEEEvvEEEEvNT_6ParamsE,(.L_x_143 - _ZN7cutlass13device_kernelINS_4gemm6kernel13GemmUniversalIN4cute5tupleIJiiiiEEENS1_10collective13CollectiveMmaINS1_37MainloopSm90TmaGmmaWarpSpecializedFP8ILi4ENS5_IJNS4_1CILi2EEENSA_ILi1EEESC_EEENS1_32KernelTmaWarpSpecializedPingpongEEENS5_IJNSA_ILi64EEESG_SG_EEENS_12float_e5m2_tENS5_IJlSC_lEEESI_SJ_NS4_8TiledMMAINS4_8MMA_AtomIJNS4_4SM904GMMA30MMA_64x64x32_F32E5M2E5M2_SS_TNILNSN_7ScaleInE1ELSP_1EEEEEENS4_6LayoutINS5_IJSC_SC_SC_EEENS5_IJNSA_ILi0EEESU_SU_EEEEENS5_IJNS4_10UnderscoreESX_SX_EEEEENS4_13SM90_TMA_LOADENS4_14ComposedLayoutINS4_7SwizzleILi2ELi4ELi3EEENS4_18smem_ptr_flag_bitsILi8EEENSS_INS5_IJNSA_ILi8EEESG_EEENS5_IJSG_SC_EEEEEEEvNS4_8identityENS4_23SM90_TMA_LOAD_MULTICASTES1A_vS1B_EENS_8epilogue10collective6detail29Sm90TmaWarpSpecializedAdapterINS1F_15DefaultEpilogueISI_SJ_SJ_NS1E_6thread17LinearCombinationISI_Li1EffLNS1J_9ScaleType4KindE0ELNS_15FloatRoundStyleE2ESI_EENS1_15EpilogueDefaultEEEEEvvEEEEvNT_6ParamsE)
        .other          _ZN7cutlass13device_kernelINS_4gemm6kernel13GemmUniversalIN4cute5tupleIJiiiiEEENS1_10collective13CollectiveMmaINS1_37MainloopSm90TmaGmmaWarpSpecializedFP8ILi4ENS5_IJNS4_1CILi2EEENSA_ILi1EEESC_EEENS1_32KernelTmaWarpSpecializedPingpongEEENS5_IJNSA_ILi64EEESG_SG_EEENS_12float_e5m2_tENS5_IJlSC_lEEESI_SJ_NS4_8TiledMMAINS4_8MMA_AtomIJNS4_4SM904GMMA30MMA_64x64x32_F32E5M2E5M2_SS_TNILNSN_7ScaleInE1ELSP_1EEEEEENS4_6LayoutINS5_IJSC_SC_SC_EEENS5_IJNSA_ILi0EEESU_SU_EEEEENS5_IJNS4_10UnderscoreESX_SX_EEEEENS4_13SM90_TMA_LOADENS4_14ComposedLayoutINS4_7SwizzleILi2ELi4ELi3EEENS4_18smem_ptr_flag_bitsILi8EEENSS_INS5_IJNSA_ILi8EEESG_EEENS5_IJSG_SC_EEEEEEEvNS4_8identityENS4_23SM90_TMA_LOAD_MULTICASTES1A_vS1B_EENS_8epilogue10collective6detail29Sm90TmaWarpSpecializedAdapterINS1F_15DefaultEpilogueISI_SJ_SJ_NS1E_6thread17LinearCombinationISI_Li1EffLNS1J_9ScaleType4KindE0ELNS_15FloatRoundStyleE2ESI_EENS1_15EpilogueDefaultEEEEEvvEEEEvNT_6ParamsE,@"STO_CUDA_ENTRY STV_DEFAULT"
_ZN7cutlass13device_kernelINS_4gemm6kernel13GemmUniversalIN4cute5tupleIJiiiiEEENS1_10collective13CollectiveMmaINS1_37MainloopSm90TmaGmmaWarpSpecializedFP8ILi4ENS5_IJNS4_1CILi2EEENSA_ILi1EEESC_EEENS1_32KernelTmaWarpSpecializedPingpongEEENS5_IJNSA_ILi64EEESG_SG_EEENS_12float_e5m2_tENS5_IJlSC_lEEESI_SJ_NS4_8TiledMMAINS4_8MMA_AtomIJNS4_4SM904GMMA30MMA_64x64x32_F32E5M2E5M2_SS_TNILNSN_7ScaleInE1ELSP_1EEEEEENS4_6LayoutINS5_IJSC_SC_SC_EEENS5_IJNSA_ILi0EEESU_SU_EEEEENS5_IJNS4_10UnderscoreESX_SX_EEEEENS4_13SM90_TMA_LOADENS4_14ComposedLayoutINS4_7SwizzleILi2ELi4ELi3EEENS4_18smem_ptr_flag_bitsILi8EEENSS_INS5_IJNSA_ILi8EEESG_EEENS5_IJSG_SC_EEEEEEEvNS4_8identityENS4_23SM90_TMA_LOAD_MULTICASTES1A_vS1B_EENS_8epilogue10collective6detail29Sm90TmaWarpSpecializedAdapterINS1F_15DefaultEpilogueISI_SJ_SJ_NS1E_6thread17LinearCombinationISI_Li1EffLNS1J_9ScaleType4KindE0ELNS_15FloatRoundStyleE2ESI_EENS1_15EpilogueDefaultEEEEEvvEEEEvNT_6ParamsE:
[----:B------:R-:W-:Y:S01]  /*0000*/  LDC R1, c[0x0][0x28] ;  /* 0x00000a00ff017b82 */ /* 0x000fe20000000800 */
[----:B------:R-:W0:Y:S01]  /*0010*/  S2R R6, SR_TID.X ;  /* 0x0000000000067919 */ /* 0x000e220000002100 */
[----:B------:R-:W-:Y:S01]  /*0020*/  ELECT P0, URZ, PT ;  /* 0x00000000003f782f */ /* 0x000fe20003800000 */
[----:B------:R-:W-:Y:S01]  /*0030*/  BSSY B0, `(.L_x_0) ;  /* 0x0000014000007945 */ /* 0x000fe20003800000 */
[----:B0-----:R-:W-:-:S05]  /*0040*/  SHF.R.U32.HI R0, RZ, 0x5, R6 ;  /* 0x00000005ff007819 */ /* 0x001fca0000011606 */
[----:B------:R-:W0:Y:S02]  /*0050*/  SHFL.IDX PT, R2, R0, RZ, 0x1f ;  /* 0x00001fff00027589 */ /* 0x000e2400000e0000 */
[----:B0-----:R-:W-:Y:S02]  /*0060*/  R2UR UR6, R2 ;  /* 0x00000000020672ca */ /* 0x001fe400000e0000 */
[----:B------:R-:W-:-:S05]  /*0070*/  SHF.R.U32.HI R2, RZ, 0x7, R6 ;  /* 0x00000007ff027819 */ /* 0x000fca0000011606 */
[----:B------:R0:W1:Y:S06]  /*0080*/  SHFL.IDX PT, R3, R2, RZ, 0x1f ;  /* 0x00001fff02037589 */ /* 0x00006c00000e0000 */
[----:B------:R-:W-:Y:S02]  /*0090*/  USHF.R.S32.HI UR4, URZ, 0x1f, UR6 ;  /* 0x0000001f3f047899 */ /* 0x000fe40008011406 */
[----:B------:R-:W-:Y:S02]  /*00a0*/  ISETP.NE.OR P0, PT, RZ, UR6, !P0 ;  /* 0x00000006ff007c0c */ /* 0x000fe4000c705670 */
[----:B------:R-:W-:-:S04]  /*00b0*/  ULEA.HI UR4, UR4, UR6, URZ, 0x2 ;  /* 0x0000000604047291 */ /* 0x000fc8000f8f103f */
[----:B------:R-:W-:-:S04]  /*00c0*/  ULOP3.LUT UR4, UR4, 0xfffffffc, URZ, 0xc0, !UPT ;  /* 0xfffffffc04047892 */ /* 0x000fc8000f8ec03f */
[----:B------:R-:W-:-:S03]  /*00d0*/  UIADD3 UR6, UR6, -UR4, URZ ;  /* 0x8000000406067290 */ /* 0x000fc6000fffe03f */
[----:B0-----:R-:W-:Y:S09]  /*00e0*/  @P0 BRA `(.L_x_1) ;  /* 0x0000000000200947 */ /* 0x001ff20003800000 */
[----:B------:R-:W-:Y:S02]  /*00f0*/  ULDC.64 UR4, c[0x0][0x198] ;  /* 0x0000660000047ab9 */ /* 0x000fe40000000a00 */
[----:B------:R-:W-:Y:S02]  /*0100*/  UIADD3 UR8, UP0, UR4, 0xf0, URZ ;  /* 0x000000f004087890 */ /* 0x000fe4000ff1e03f */
[----:B------:R-:W-:Y:S02]  /*0110*/  UIADD3 UR4, UP1, UR4, 0x1f0, URZ ;  /* 0x000001f004047890 */ /* 0x000fe4000ff3e03f */
[----:B------:R-:W-:Y:S02]  /*0120*/  UIADD3.X UR9, URZ, UR5, URZ, UP0, !UPT ;  /* 0x000000053f097290 */ /* 0x000fe400087fe43f */
[----:B------:R-:W-:-:S07]  /*0130*/  UIADD3.X UR5, URZ, UR5, URZ, UP1, !UPT ;  /* 0x000000053f057290 */ /* 0x000fce0008ffe43f */
[----:B------:R0:W-:Y:S02]  /*0140*/  UTMACCTL.PF [UR8] ;  /* 0x00000000080079b9 */ /* 0x0001e40008040000 */
[----:B------:R0:W-:Y:S02]  /*0150*/  UTMACCTL.PF [UR4] ;  /* 0x00000000040079b9 */ /* 0x0001e40008040000 */
[----:B0-----:R-:W-:Y:S01]  /*0160*/  NOP ;  /* 0x0000000000007918 */ /* 0x001fe20000000000 */
.L_x_1:
[----:B------:R-:W-:Y:S05]  /*0170*/  BSYNC B0 ;  /* 0x0000000000007941 */ /* 0x000fea0003800000 */
.L_x_0:
[----:B------:R-:W0:Y:S01]  /*0180*/  SHFL.IDX PT, R4, R0, RZ, 0x1f ;  /* 0x00001fff00047589 */ /* 0x000e2200000e0000 */
[----:B-1----:R-:W-:Y:S01]  /*0190*/  R2UR UR17, R3 ;  /* 0x00000000031172ca */ /* 0x002fe200000e0000 */
[----:B------:R-:W-:-:S04]  /*01a0*/  UISETP.NE.AND UP0, UPT, UR6, 0x3, UPT ;  /* 0x000000030600788c */ /* 0x000fc8000bf05270 */
[----:B------:R-:W-:-:S08]  /*01b0*/  UISETP.EQ.OR UP0, UPT, UR6, URZ, !UP0 ;  /* 0x0000003f0600728c */ /* 0x000fd0000c702670 */
[----:B------:R-:W-:Y:S02]  /*01c0*/  UIADD3 UR18, UR17, -0x1, URZ ;  /* 0xffffffff11127890 */ /* 0x000fe4000fffe03f */
[----:B------:R-:W-:Y:S02]  /*01d0*/  UISETP.EQ.AND UP0, UPT, UR17, URZ, UP0 ;  /* 0x0000003f1100728c */ /* 0x000fe40008702270 */
[----:B------:R-:W-:Y:S02]  /*01e0*/  UISETP.GE.U32.AND UP1, UPT, UR18, 0x2, UPT ;  /* 0x000000021200788c */ /* 0x000fe4000bf26070 */
[----:B------:R-:W-:Y:S01]  /*01f0*/  USEL UR7, URZ, 0x1, !UP0 ;  /* 0x000000013f077887 */ /* 0x000fe2000c000000 */
[----:B0-----:R-:W-:-:S03]  /*0200*/  ISETP.NE.AND P0, PT, R4, RZ, PT ;  /* 0x000000ff0400720c */ /* 0x001fc60003f05270 */
[----:B------:R-:W-:-:S10]  /*0210*/  USEL UR7, UR7, 0x2, UP1 ;  /* 0x0000000207077887 */ /* 0x000fd40008800000 */
[----:B------:R-:W-:Y:S05]  /*0220*/  @P0 BRA `(.L_x_2) ;  /* 0x0000000000580947 */ /* 0x000fea0003800000 */
[----:B------:R-:W0:Y:S01]  /*0230*/  S2UR UR10, SR_CgaCtaId ;  /* 0x00000000000a79c3 */ /* 0x000e220000008800 */
[----:B------:R-:W-:Y:S01]  /*0240*/  UMOV UR4, 0x400 ;  /* 0x0000040000047882 */ /* 0x000fe20000000000 */
[----:B------:R-:W-:Y:S01]  /*0250*/  UMOV UR5, 0x1 ;  /* 0x0000000100057882 */ /* 0x000fe20000000000 */
[----:B------:R-:W-:Y:S01]  /*0260*/  UMOV UR8, 0x2 ;  /* 0x0000000200087882 */ /* 0x000fe20000000000 */
[----:B------:R-:W-:Y:S01]  /*0270*/  ELECT P0, URZ, PT ;  /* 0x00000000003f782f */ /* 0x000fe20003800000 */
[----:B------:R-:W-:-:S04]  /*0280*/  UIADD3 UR8, -UR8, 0x100000, URZ ;  /* 0x0010000008087890 */ /* 0x000fc8000fffe13f */
[----:B------:R-:W-:Y:S02]  /*0290*/  USHF.L.U32 UR9, UR8, 0xb, URZ ;  /* 0x0000000b08097899 */ /* 0x000fe4000800063f */
[----:B------:R-:W-:Y:S02]  /*02a0*/  USHF.L.U32 UR8, UR8, 0x1, URZ ;  /* 0x0000000108087899 */ /* 0x000fe4000800063f */
[----:B0-----:R-:W-:Y:S02]  /*02b0*/  ULEA UR10, UR10, UR4, 0x18 ;  /* 0x000000040a0a7291 */ /* 0x001fe4000f8ec03f */
[----:B------:R-:W-:-:S04]  /*02c0*/  UIADD3 UR4, -UR5, 0x100000, URZ ;  /* 0x0010000005047890 */ /* 0x000fc8000fffe13f */
[----:B------:R-:W-:Y:S02]  /*02d0*/  USHF.L.U32 UR5, UR4, 0xb, URZ ;  /* 0x0000000b04057899 */ /* 0x000fe4000800063f */
[----:B------:R-:W-:Y:S01]  /*02e0*/  USHF.L.U32 UR4, UR4, 0x1, URZ ;  /* 0x0000000104047899 */ /* 0x000fe2000800063f */
[----:B------:R-:W0:Y:S11]  /*02f0*/  FENCE.VIEW.ASYNC.S ;  /* 0x00000000000073c6 */ /* 0x000e360000000000 */
[----:B0-----:R0:W1:Y:S01]  /*0300*/  SYNCS.EXCH.64 URZ, [UR10], UR4 ;  /* 0x000000040a3f75b2 */ /* 0x0010620008000100 */
[----:B------:R0:W2:Y:S01]  /*0310*/  SYNCS.EXCH.64 URZ, [UR10+0x20], UR8 ;  /* 0x000020080a3f75b2 */ /* 0x0000a20008000100 */
[----:B------:R0:W3:Y:S01]  /*0320*/  SYNCS.EXCH.64 URZ, [UR10+0x8], UR4 ;  /* 0x000008040a3f75b2 */ /* 0x0000e20008000100 */
[----:B------:R0:W4:Y:S01]  /*0330*/  SYNCS.EXCH.64 URZ, [UR10+0x28], UR8 ;  /* 0x000028080a3f75b2 */ /* 0x0001220008000100 */
[----:B------:R0:W0:Y:S01]  /*0340*/  SYNCS.EXCH.64 URZ, [UR10+0x10], UR4 ;  /* 0x000010040a3f75b2 */ /* 0x0000220008000100 */
[----:B------:R0:W0:Y:S01]  /*0350*/  SYNCS.EXCH.64 URZ, [UR10+0x30], UR8 ;  /* 0x000030080a3f75b2 */ /* 0x0000220008000100 */
[----:B------:R0:W0:Y:S01]  /*0360*/  SYNCS.EXCH.64 URZ, [UR10+0x18], UR4 ;  /* 0x000018040a3f75b2 */ /* 0x0000220008000100 */
[----:B------:R0:W0:Y:S01]  /*0370*/  SYNCS.EXCH.64 URZ, [UR10+0x38], UR8 ;  /* 0x000038080a3f75b2 */ /* 0x0000220008000100 */
[----:B------:R-:W-:Y:S01]  /*0380*/  NOP ;  /* 0x0000000000007918 */ /* 0x000fe20000000000 */
.L_x_2:
[----:B------:R-:W5:Y:S01]  /*0390*/  S2UR UR11, SR_CTAID.X ;  /* 0x00000000000b79c3 */ /* 0x000f620000002500 */
[----:B------:R-:W1:Y:S01]  /*03a0*/  SHFL.IDX PT, R5, R0, RZ, 0x1f ;  /* 0x00001fff00057589 */ /* 0x000e6200000e0000 */
[----:B------:R-:W-:Y:S02]  /*03b0*/  SHF.R.S32.HI R3, RZ, 0x1f, R6 ;  /* 0x0000001fff037819 */ /* 0x000fe40000011406 */
[----:B------:R-:W-:Y:S01]  /*03c0*/  ELECT P0, URZ, PT ;  /* 0x00000000003f782f */ /* 0x000fe20003800000 */
[----:B------:R-:W-:Y:S01]  /*03d0*/  NOP ;  /* 0x0000000000007918 */ /* 0x000fe20000000000 */
[----:B------:R2:W3:Y:S01]  /*03e0*/  SHFL.IDX PT, R8, R0, RZ, 0x1f ;  /* 0x00001fff00087589 */ /* 0x0004e200000e0000 */
[----:B------:R-:W-:Y:S01]  /*03f0*/  LEA.HI R3, R3, R6, RZ, 0x7 ;  /* 0x0000000603037211 */ /* 0x000fe200078f38ff */
[----:B0-----:R-:W-:Y:S01]  /*0400*/  ULDC UR4, c[0x0][0x150] ;  /* 0x0000540000047ab9 */ /* 0x001fe20000000800 */
[----:B------:R-:W0:Y:S01]  /*0410*/  S2UR UR9, SR_CTAID.Y ;  /* 0x00000000000979c3 */ /* 0x000e220000002600 */
[----:B------:R-:W-:-:S02]  /*0420*/  ELECT P1, URZ, PT ;  /* 0x00000000003f782f */ /* 0x000fc40003820000 */
[----:B------:R-:W-:Y:S01]  /*0430*/  LOP3.LUT R3, R3, 0xffffff80, RZ, 0xc0, !PT ;  /* 0xffffff8003037812 */ /* 0x000fe200078ec0ff */
[----:B------:R-:W-:Y:S01]  /*0440*/  ULDC UR8, c[0x0][0x144] ;  /* 0x0000510000087ab9 */ /* 0x000fe20000000800 */
[----:B------:R-:W-:Y:S01]  /*0450*/  UMOV UR20, 0x80 ;  /* 0x0000008000147882 */ /* 0x000fe20000000000 */
[----:B------:R-:W-:Y:S01]  /*0460*/  NOP ;  /* 0x0000000000007918 */ /* 0x000fe20000000000 */
[----:B------:R-:W-:Y:S01]  /*0470*/  ULDC UR19, c[0x0][0x148] ;  /* 0x0000520000137ab9 */ /* 0x000fe20000000800 */
[----:B------:R-:W-:Y:S01]  /*0480*/  IMAD.IADD R7, R6, 0x1, -R3 ;  /* 0x0000000106077824 */ /* 0x000fe200078e0a03 */
[----:B------:R0:W0:Y:S01]  /*0490*/  SHFL.IDX PT, R17, R2, RZ, 0x1f ;  /* 0x00001fff02117589 */ /* 0x00002200000e0000 */
[----:B------:R-:W-:-:S03]  /*04a0*/  ISETP.NE.AND P2, PT, RZ, UR17, PT ;  /* 0x00000011ff007c0c */ /* 0x000fc6000bf45270 */
[----:B------:R-:W-:Y:S02]  /*04b0*/  SHF.R.S32.HI R12, RZ, 0x1f, R7 ;  /* 0x0000001fff0c7819 */ /* 0x000fe40000011407 */
[----:B-----5:R-:W-:Y:S02]  /*04c0*/  I2FP.F32.U32 R9, UR11 ;  /* 0x0000000b00097c45 */ /* 0x020fe40008201000 */
[----:B------:R-:W-:Y:S02]  /*04d0*/  LEA.HI R3, R12, R7, RZ, 0x3 ;  /* 0x000000070c037211 */ /* 0x000fe400078f18ff */
[----:B-1----:R-:W-:Y:S01]  /*04e0*/  ISETP.NE.OR P0, PT, R5, RZ, !P0 ;  /* 0x000000ff0500720c */ /* 0x002fe20004705670 */
[----:B------:R-:W-:Y:S01]  /*04f0*/  FMUL R9, R9, UR4 ;  /* 0x0000000409097c20 */ /* 0x000fe20008400000 */
[--C-:B------:R-:W-:Y:S01]  /*0500*/  SHF.R.S32.HI R5, RZ, 0x3, R3.reuse ;  /* 0x00000003ff057819 */ /* 0x100fe20000011403 */
[----:B------:R-:W-:Y:S01]  /*0510*/  ULDC UR4, c[0x0][0x154] ;  /* 0x0000550000047ab9 */ /* 0x000fe20000000800 */
[----:B--2---:R-:W-:Y:S01]  /*0520*/  SHF.R.S32.HI R0, RZ, 0x1f, R3 ;  /* 0x0000001fff007819 */ /* 0x004fe20000011403 */
[----:B------:R1:W2:Y:S01]  /*0530*/  F2I.U32.TRUNC.NTZ R10, R9 ;  /* 0x00000009000a7305 */ /* 0x0002a2000020f000 */
[----:B------:R-:W-:-:S02]  /*0540*/  SHF.R.S32.HI R3, RZ, 0x1f, R4 ;  /* 0x0000001fff037819 */ /* 0x000fc40000011404 */
[----:B---3--:R-:W-:Y:S02]  /*0550*/  ISETP.NE.OR P1, PT, R8, RZ, !P1 ;  /* 0x000000ff0800720c */ /* 0x008fe40004f25670 */
[----:B------:R-:W-:Y:S02]  /*0560*/  LEA.HI R0, R0, R5, RZ, 0x2 ;  /* 0x0000000500007211 */ /* 0x000fe400078f10ff */
[----:B------:R-:W-:Y:S01]  /*0570*/  LEA.HI R3, R3, R4, RZ, 0x2 ;  /* 0x0000000403037211 */ /* 0x000fe200078f10ff */
[----:B------:R-:W-:Y:S01]  /*0580*/  VOTEU.ALL UP0, P0 ;  /* 0x00000000003f7886 */ /* 0x000fe20000000000 */
[----:B------:R-:W-:Y:S02]  /*0590*/  LOP3.LUT R0, R0, 0xfffffffc, RZ, 0xc0, !PT ;  /* 0xfffffffc00007812 */ /* 0x000fe400078ec0ff */
[----:B------:R-:W-:Y:S02]  /*05a0*/  LOP3.LUT R3, R3, 0x3ffffffc, RZ, 0xc0, !PT ;  /* 0x3ffffffc03037812 */ /* 0x000fe400078ec0ff */
[----:B0-----:R-:W-:Y:S01]  /*05b0*/  I2FP.F32.U32 R8, UR9 ;  /* 0x0000000900087c45 */ /* 0x001fe20008201000 */
[----:B------:R-:W-:Y:S01]  /*05c0*/  IMAD.IADD R0, R5, 0x1, -R0 ;  /* 0x0000000105007824 */ /* 0x000fe200078e0a00 */
[----:B------:R-:W0:Y:S01]  /*05d0*/  @!UP0 S2UR UR13, SR_CgaCtaId ;  /* 0x00000000000d89c3 */ /* 0x000e220000008800 */
[----:B------:R-:W-:Y:S01]  /*05e0*/  IMAD.IADD R3, R4, 0x1, -R3 ;  /* 0x0000000104037824 */ /* 0x000fe200078e0a03 */
[----:B------:R-:W-:Y:S01]  /*05f0*/  VOTEU.ALL UP1, P1 ;  /* 0x00000000003f7886 */ /* 0x000fe20000820000 */
[----:B-1----:R-:W-:Y:S01]  /*0600*/  FMUL R9, R8, UR4 ;  /* 0x0000000408097c20 */ /* 0x002fe20008400000 */
[----:B--2---:R-:W-:Y:S01]  /*0610*/  R2UR UR4, R10 ;  /* 0x000000000a0472ca */ /* 0x004fe200000e0000 */
[----:B------:R-:W-:Y:S01]  /*0620*/  IMAD R0, R3, 0x4, R0 ;  /* 0x0000000403007824 */ /* 0x000fe200078e0200 */
[----:B------:R-:W-:Y:S01]  /*0630*/  @!UP0 UMOV UR12, 0x400 ;  /* 0x00000400000c8882 */ /* 0x000fe20000000000 */
[----:B------:R-:W-:Y:S01]  /*0640*/  @!UP1 UMOV UR15, 0x400 ;  /* 0x00000400000f9882 */ /* 0x000fe20000000000 */
[----:B------:R-:W1:Y:S01]  /*0650*/  @!UP1 S2UR UR16, SR_CgaCtaId ;  /* 0x00000000001099c3 */ /* 0x000e620000008800 */
[----:B------:R-:W2:Y:S01]  /*0660*/  F2I.U32.TRUNC.NTZ R9, R9 ;  /* 0x0000000900097305 */ /* 0x000ea2000020f000 */
[C---:B------:R-:W-:Y:S01]  /*0670*/  IMAD.SHL.U32 R3, R0.reuse, 0x4, RZ ;  /* 0x0000000400037824 */ /* 0x040fe200078e00ff */
[C---:B------:R-:W-:Y:S01]  /*0680*/  LEA.HI R4, R0.reuse, R0, RZ, 0x1 ;  /* 0x0000000000047211 */ /* 0x040fe200078f08ff */
[----:B------:R-:W-:Y:S01]  /*0690*/  VOTEU.ALL UP2, P1 ;  /* 0x00000000003f7886 */ /* 0x000fe20000840000 */
[----:B------:R-:W-:Y:S01]  /*06a0*/  VOTEU.ALL UP3, P1 ;  /* 0x00000000003f7886 */ /* 0x000fe20000860000 */
[----:B------:R-:W-:Y:S01]  /*06b0*/  VOTEU.ALL UP4, P1 ;  /* 0x00000000003f7886 */ /* 0x000fe20000880000 */
[----:B------:R-:W-:Y:S01]  /*06c0*/  LOP3.LUT R8, R0, 0xc, R3, 0x78, !PT ;  /* 0x0000000c00087812 */ /* 0x000fe200078e7803 */
[----:B------:R-:W-:Y:S01]  /*06d0*/  VOTEU.ALL UP5, P1 ;  /* 0x00000000003f7886 */ /* 0x000fe200008a0000 */
[----:B------:R-:W-:Y:S01]  /*06e0*/  LOP3.LUT R5, R4, 0xfffffffe, RZ, 0xc0, !PT ;  /* 0xfffffffe04057812 */ /* 0x000fe200078ec0ff */
[----:B------:R-:W-:Y:S01]  /*06f0*/  UIADD3 UR4, -UR4, URZ, URZ ;  /* 0x0000003f04047290 */ /* 0x000fe2000fffe13f */
[----:B------:R-:W3:Y:S03]  /*0700*/  LDC R3, c[0x0][0x140] ;  /* 0x00005000ff037b82 */ /* 0x000ee60000000800 */
[----:B------:R-:W-:Y:S01]  /*0710*/  UIMAD UR8, UR8, UR4, UR11 ;  /* 0x00000004080872a4 */ /* 0x000fe2000f8e020b */
[----:B------:R-:W-:Y:S01]  /*0720*/  IMAD.IADD R5, R0, 0x1, -R5 ;  /* 0x0000000100057824 */ /* 0x000fe200078e0a05 */
[----:B--2---:R-:W-:Y:S01]  /*0730*/  R2UR UR10, R9 ;  /* 0x00000000090a72ca */ /* 0x004fe200000e0000 */
[----:B------:R-:W-:Y:S01]  /*0740*/  UMOV UR4, 0x20 ;  /* 0x0000002000047882 */ /* 0x000fe20000000000 */
[----:B0-----:R-:W-:Y:S01]  /*0750*/  @!UP0 ULEA UR14, UR13, UR12, 0x18 ;  /* 0x0000000c0d0e8291 */ /* 0x001fe2000f8ec03f */
[----:B------:R-:W-:Y:S01]  /*0760*/  IMAD.MOV.U32 R9, RZ, RZ, 0x1 ;  /* 0x00000001ff097424 */ /* 0x000fe200078e00ff */
[----:B------:R-:W-:Y:S01]  /*0770*/  ISETP.NE.AND P3, PT, R5, UR8, PT ;  /* 0x0000000805007c0c */ /* 0x000fe2000bf65270 */
[----:B------:R-:W-:-:S04]  /*0780*/  @!UP0 UIADD3 UR4, -UR4, 0x100000, URZ ;  /* 0x0010000004048890 */ /* 0x000fc8000fffe13f */
[----:B------:R-:W-:Y:S02]  /*0790*/  @!UP0 USHF.L.U32 UR5, UR4, 0xb, URZ ;  /* 0x0000000b04058899 */ /* 0x000fe4000800063f */
[----:B------:R-:W-:Y:S02]  /*07a0*/  @!UP0 USHF.L.U32 UR4, UR4, 0x1, URZ ;  /* 0x0000000104048899 */ /* 0x000fe4000800063f */
[----:B------:R-:W-:-:S04]  /*07b0*/  @!UP1 UIADD3 UR12, -UR20, 0x100000, URZ ;  /* 0x00100000140c9890 */ /* 0x000fc8000fffe13f */
[----:B------:R-:W-:Y:S02]  /*07c0*/  @!UP1 USHF.L.U32 UR13, UR12, 0xb, URZ ;  /* 0x0000000b0c0d9899 */ /* 0x000fe4000800063f */
[----:B------:R-:W-:Y:S02]  /*07d0*/  @!UP1 USHF.L.U32 UR12, UR12, 0x1, URZ ;  /* 0x000000010c0c9899 */ /* 0x000fe4000800063f */
[----:B-1----:R-:W-:Y:S01]  /*07e0*/  @!UP1 ULEA UR15, UR16, UR15, 0x18 ;  /* 0x0000000f100f9291 */ /* 0x002fe2000f8ec03f */
[----:B------:R-:W-:Y:S01]  /*07f0*/  VOTEU.ALL UP0, P0 ;  /* 0x00000000003f7886 */ /* 0x000fe20000000000 */
[----:B------:R-:W-:Y:S01]  /*0800*/  VOTEU.ALL UP1, P0 ;  /* 0x00000000003f7886 */ /* 0x000fe20000020000 */
[----:B------:R-:W-:Y:S01]  /*0810*/  UIADD3 UR10, -UR10, URZ, URZ ;  /* 0x0000003f0a0a7290 */ /* 0x000fe2000fffe13f */
[----:B------:R-:W-:Y:S01]  /*0820*/  LOP3.LUT P0, RZ, R7, 0x7, RZ, 0xc0, !PT ;  /* 0x0000000707ff7812 */ /* 0x000fe2000780c0ff */
[----:B------:R-:W0:Y:S02]  /*0830*/  FENCE.VIEW.ASYNC.S ;  /* 0x00000000000073c6 */ /* 0x000e240000000000 */
[----:B0-----:R-:W0:Y:S01]  /*0840*/  @!UP0 SYNCS.EXCH.64 URZ, [UR14+0x70], UR4 ;  /* 0x000070040e3f85b2 */ /* 0x001e220008000100 */
[----:B------:R-:W-:-:S02]  /*0850*/  @P3 LEA.HI R0, R8, R8, RZ, 0x1 ;  /* 0x0000000808003211 */ /* 0x000fc400078f08ff */
[----:B---3--:R-:W-:Y:S02]  /*0860*/  ISETP.EQ.U32.AND P1, PT, R3, 0x1, PT ;  /* 0x000000010300780c */ /* 0x008fe40003f22070 */
[----:B------:R-:W-:Y:S02]  /*0870*/  @P3 SHF.R.S32.HI R0, RZ, 0x1, R0 ;  /* 0x00000001ff003819 */ /* 0x000fe40000011400 */
[----:B------:R-:W-:Y:S01]  /*0880*/  ISETP.LT.U32.AND P0, PT, R8, 0x2, !P0 ;  /* 0x000000020800780c */ /* 0x000fe20004701070 */
[----:B------:R1:W2:Y:S01]  /*0890*/  @!UP1 SYNCS.EXCH.64 URZ, [UR14+0x78], UR4 ;  /* 0x000078040e3f95b2 */ /* 0x0002a20008000100 */
[----:B------:R-:W-:Y:S01]  /*08a0*/  NOP ;  /* 0x0000000000007918 */ /* 0x000fe20000000000 */
[----:B-1----:R-:W-:Y:S01]  /*08b0*/  UIMAD UR4, UR19, UR10, UR9 ;  /* 0x0000000a130472a4 */ /* 0x002fe2000f8e0209 */
[----:B------:R1:W3:Y:S05]  /*08c0*/  @!UP2 SYNCS.EXCH.64 URZ, [UR15+0x50], UR12 ;  /* 0x0000500c0f3fa5b2 */ /* 0x0002ea0008000100 */
[----:B------:R-:W-:-:S02]  /*08d0*/  @P3 ISETP.NE.AND P4, PT, R0, UR4, PT ;  /* 0x0000000400003c0c */ /* 0x000fc4000bf85270 */
[----:B------:R-:W-:Y:S02]  /*08e0*/  SEL R0, RZ, 0x1, !P0 ;  /* 0x00000001ff007807 */ /* 0x000fe40004000000 */
[----:B------:R-:W-:-:S04]  /*08f0*/  @P3 SEL R9, RZ, 0x1, P4 ;  /* 0x00000001ff093807 */ /* 0x000fc80002000000 */
[----:B------:R-:W-:Y:S01]  /*0900*/  LOP3.LUT R9, R9, R0, RZ, 0xc0, !PT ;  /* 0x0000000009097212 */ /* 0x000fe200078ec0ff */
[----:B------:R1:W0:Y:S01]  /*0910*/  @!UP3 SYNCS.EXCH.64 URZ, [UR15+0x58], UR12 ;  /* 0x0000580c0f3fb5b2 */ /* 0x0002220008000100 */
[----:B------:R1:W0:Y:S01]  /*0920*/  @!UP4 SYNCS.EXCH.64 URZ, [UR15+0x60], UR12 ;  /* 0x0000600c0f3fc5b2 */ /* 0x0002220008000100 */
[----:B------:R1:W0:Y:S01]  /*0930*/  @!UP5 SYNCS.EXCH.64 URZ, [UR15+0x68], UR12 ;  /* 0x0000680c0f3fd5b2 */ /* 0x0002220008000100 */
[----:B------:R-:W-:Y:S01]  /*0940*/  NOP ;  /* 0x0000000000007918 */ /* 0x000fe20000000000 */
[----:B-1----:R-:W-:Y:S05]  /*0950*/  @!P1 BRA `(.L_x_3) ;  /* 0x0000000000089947 */ /* 0x002fea0003800000 */
[----:B0-234-:R-:W-:Y:S01]  /*0960*/  UCGABAR_ARV ;  /* 0x00000000000079c7 */ /* 0x01dfe20008000000 */
[----:B------:R-:W-:Y:S05]  /*0970*/  BRA `(.L_x_4) ;  /* 0x0000000000047947 */ /* 0x000fea0003800000 */
.L_x_3:
[----:B0-234-:R-:W-:Y:S01]  /*0980*/  NOP ;  /* 0x0000000000007918 */ /* 0x01dfe20000000000 */
.L_x_4:
[----:B------:R-:W-:Y:S01]  /*0990*/  ULDC.64 UR4, c[0x0][0x598] ;  /* 0x0001660000047ab9 */ /* 0x000fe20000000a00 */
[----:B------:R-:W-:Y:S01]  /*09a0*/  ULDC.64 UR20, c[0x0][0x208] ;  /* 0x0000820000147ab9 */ /* 0x000fe20000000a00 */
[----:B------:R-:W-:-:S04]  /*09b0*/  ISETP.NE.U32.AND P0, PT, RZ, UR4, PT ;  /* 0x00000004ff007c0c */ /* 0x000fc8000bf05070 */
[----:B------:R-:W-:-:S13]  /*09c0*/  ISETP.NE.AND.EX P0, PT, RZ, UR5, PT, P0 ;  /* 0x00000005ff007c0c */ /* 0x000fda000bf05300 */
[----:B------:R-:W-:Y:S05]  /*09d0*/  @!P0 BRA `(.L_x_5) ;  /* 0x00000000001c8947 */ /* 0x000fea0003800000 */
[----:B------:R-:W0:Y:S02]  /*09e0*/  LDC.64 R2, c[0x0][0x598] ;  /* 0x00016600ff027b82 */ /* 0x000e240000000a00 */
[----:B0-----:R-:W2:Y:S02]  /*09f0*/  LDG.E.64 R2, desc[UR20][R2.64] ;  /* 0x0000001402027981 */ /* 0x001ea4000c1e1b00 */
[----:B--2---:R-:W-:-:S04]  /*0a00*/  ISETP.NE.U32.AND P0, PT, R2, RZ, PT ;  /* 0x000000ff0200720c */ /* 0x004fc80003f05070 */
[----:B------:R-:W-:-:S13]  /*0a10*/  ISETP.NE.AND.EX P0, PT, R3, RZ, PT, P0 ;  /* 0x000000ff0300720c */ /* 0x000fda0003f05300 */
[----:B------:R-:W-:Y:S05]  /*0a20*/  @!P0 BRA `(.L_x_5) ;  /* 0x0000000000088947 */ /* 0x000fea0003800000 */
[----:B------:R0:W5:Y:S01]  /*0a30*/  LD.E R10, desc[UR20][R2.64] ;  /* 0x00000014020a7980 */ /* 0x000162000c101900 */
[----:B------:R-:W-:Y:S05]  /*0a40*/  BRA `(.L_x_6) ;  /* 0x0000000000207947 */ /* 0x000fea0003800000 */
.L_x_5:
[----:B------:R-:W-:Y:S02]  /*0a50*/  ULDC.64 UR4, c[0x0][0x588] ;  /* 0x0001620000047ab9 */ /* 0x000fe40000000a00 */
[----:B------:R-:W-:-:S04]  /*0a60*/  ISETP.NE.U32.AND P0, PT, RZ, UR4, PT ;  /* 0x00000004ff007c0c */ /* 0x000fc8000bf05070 */
[----:B------:R-:W-:-:S13]  /*0a70*/  ISETP.NE.AND.EX P0, PT, RZ, UR5, PT, P0 ;  /* 0x00000005ff007c0c */ /* 0x000fda000bf05300 */
[----:B------:R-:W-:Y:S05]  /*0a80*/  @!P0 BRA `(.L_x_7) ;  /* 0x00000000000c8947 */ /* 0x000fea0003800000 */
[----:B------:R-:W0:Y:S02]  /*0a90*/  LDC.64 R10, c[0x0][0x588] ;  /* 0x00016200ff0a7b82 */ /* 0x000e240000000a00 */
[----:B0-----:R1:W5:Y:S01]  /*0aa0*/  LDG.E R10, desc[UR20][R10.64] ;  /* 0x000000140a0a7981 */ /* 0x001362000c1e1900 */
[----:B------:R-:W-:Y:S05]  /*0ab0*/  BRA `(.L_x_6) ;  /* 0x0000000000047947 */ /* 0x000fea0003800000 */
.L_x_7:
[----:B------:R-:W2:Y:S02]  /*0ac0*/  LDC R10, c[0x0][0x580] ;  /* 0x00016000ff0a7b82 */ /* 0x000ea40000000800 */
.L_x_6:
[----:B------:R-:W-:Y:S02]  /*0ad0*/  ULDC.64 UR4, c[0x0][0x5a0] ;  /* 0x0001680000047ab9 */ /* 0x000fe40000000a00 */
[----:B------:R-:W-:-:S04]  /*0ae0*/  ISETP.NE.U32.AND P0, PT, RZ, UR4, PT ;  /* 0x00000004ff007c0c */ /* 0x000fc8000bf05070 */
[----:B------:R-:W-:-:S13]  /*0af0*/  ISETP.NE.AND.EX P0, PT, RZ, UR5, PT, P0 ;  /* 0x00000005ff007c0c */ /* 0x000fda000bf05300 */
[----:B------:R-:W-:Y:S05]  /*0b00*/  @!P0 BRA `(.L_x_8) ;  /* 0x00000000001c8947 */ /* 0x000fea0003800000 */
[----:B0-----:R-:W0:Y:S02]  /*0b10*/  LDC.64 R2, c[0x0][0x5a0] ;  /* 0x00016800ff027b82 */ /* 0x001e240000000a00 */
[----:B0-----:R-:W3:Y:S02]  /*0b20*/  LDG.E.64 R2, desc[UR20][R2.64] ;  /* 0x0000001402027981 */ /* 0x001ee4000c1e1b00 */
[----:B---3--:R-:W-:-:S04]  /*0b30*/  ISETP.NE.U32.AND P0, PT, R2, RZ, PT ;  /* 0x000000ff0200720c */ /* 0x008fc80003f05070 */
[----:B------:R-:W-:-:S13]  /*0b40*/  ISETP.NE.AND.EX P0, PT, R3, RZ, PT, P0 ;  /* 0x000000ff0300720c */ /* 0x000fda0003f05300 */
[----:B------:R-:W-:Y:S05]  /*0b50*/  @!P0 BRA `(.L_x_8) ;  /* 0x0000000000088947 */ /* 0x000fea0003800000 */
[----:B-1----:R0:W5:Y:S01]  /*0b60*/  LD.E R11, desc[UR20][R2.64] ;  /* 0x00000014020b7980 */ /* 0x002162000c101900 */
[----:B------:R-:W-:Y:S05]  /*0b70*/  BRA `(.L_x_9) ;  /* 0x0000000000207947 */ /* 0x000fea0003800000 */
.L_x_8:
[----:B------:R-:W-:Y:S02]  /*0b80*/  ULDC.64 UR4, c[0x0][0x590] ;  /* 0x0001640000047ab9 */ /* 0x000fe40000000a00 */
[----:B------:R-:W-:-:S04]  /*0b90*/  ISETP.NE.U32.AND P0, PT, RZ, UR4, PT ;  /* 0x00000004ff007c0c */ /* 0x000fc8000bf05070 */
[----:B------:R-:W-:-:S13]  /*0ba0*/  ISETP.NE.AND.EX P0, PT, RZ, UR5, PT, P0 ;  /* 0x00000005ff007c0c */ /* 0x000fda000bf05300 */
[----:B------:R-:W-:Y:S05]  /*0bb0*/  @!P0 BRA `(.L_x_10) ;  /* 0x00000000000c8947 */ /* 0x000fea0003800000 */
[----:B0-----:R-:W1:Y:S02]  /*0bc0*/  LDC.64 R2, c[0x0][0x590] ;  /* 0x00016400ff027b82 */ /* 0x001e640000000a00 */
[----:B-1----:R1:W5:Y:S01]  /*0bd0*/  LDG.E R11, desc[UR20][R2.64] ;  /* 0x00000014020b7981 */ /* 0x002362000c1e1900 */
[----:B------:R-:W-:Y:S05]  /*0be0*/  BRA `(.L_x_9) ;  /* 0x0000000000047947 */ /* 0x000fea0003800000 */
.L_x_10:
[----:B-1----:R-:W3:Y:S02]  /*0bf0*/  LDC R11, c[0x0][0x584] ;  /* 0x00016100ff0b7b82 */ /* 0x002ee40000000800 */
.L_x_9:
[----:B------:R-:W-:Y:S01]  /*0c00*/  ULDC UR4, c[0x0][0x65c] ;  /* 0x0001970000047ab9 */ /* 0x000fe20000000800 */
[----:B01----:R-:W0:Y:S01]  /*0c10*/  LDC.64 R2, c[0x0][0x650] ;  /* 0x00019400ff027b82 */ /* 0x003e220000000a00 */
[----:B------:R-:W-:Y:S01]  /*0c20*/  UISETP.NE.AND UP2, UPT, UR4, 0x1, UPT ;  /* 0x000000010400788c */ /* 0x000fe2000bf45270 */
[----:B------:R-:W-:Y:S01]  /*0c30*/  PRMT R13, RZ, 0x7610, R13 ;  /* 0x00007610ff0d7816 */ /* 0x000fe2000000000d */
[----:B------:R-:W-:Y:S01]  /*0c40*/  UISETP.NE.AND UP0, UPT, UR17, 0x2, UPT ;  /* 0x000000021100788c */ /* 0x000fe2000bf05270 */
[----:B------:R-:W-:-:S08]  /*0c50*/  IMAD.MOV.U32 R4, RZ, RZ, -0x1 ;  /* 0xffffffffff047424 */ /* 0x000fd000078e00ff */
[----:B------:R-:W-:Y:S01]  /*0c60*/  @UP2 ULDC UR14, c[0x0][0x10] ;  /* 0x00000400000e2ab9 */ /* 0x000fe20000000800 */
[----:B------:R-:W-:Y:S01]  /*0c70*/  @UP2 UMOV UR4, UR9 ;  /* 0x0000000900042c82 */ /* 0x000fe20008000000 */
[----:B------:R-:W-:Y:S01]  /*0c80*/  @UP2 UMOV UR5, URZ ;  /* 0x0000003f00052c82 */ /* 0x000fe20008000000 */
[----:B------:R-:W-:Y:S01]  /*0c90*/  @!UP2 ULDC UR16, c[0x0][0xc] ;  /* 0x000003000010aab9 */ /* 0x000fe20000000800 */
[----:B------:R-:W-:Y:S01]  /*0ca0*/  @UP2 UIMAD.WIDE.U32 UR14, UR11, UR14, UR4 ;  /* 0x0000000e0b0e22a5 */ /* 0x000fe2000f8e0004 */
[----:B------:R-:W-:Y:S02]  /*0cb0*/  ULDC UR12, c[0x0][0xc] ;  /* 0x00000300000c7ab9 */ /* 0x000fe40000000800 */
[----:B------:R-:W-:Y:S01]  /*0cc0*/  @UP2 UMOV UR4, URZ ;  /* 0x0000003f00042c82 */ /* 0x000fe20008000000 */
[----:B------:R-:W-:Y:S01]  /*0cd0*/  UMOV UR5, URZ ;  /* 0x0000003f00057c82 */ /* 0x000fe20008000000 */
[----:B------:R-:W-:Y:S01]  /*0ce0*/  @UP2 UIADD3 UR15, UR15, UR4, URZ ;  /* 0x000000040f0f2290 */ /* 0x000fe2000fffe03f */
[----:B------:R-:W-:-:S02]  /*0cf0*/  ULDC UR13, c[0x0][0x10] ;  /* 0x00000400000d7ab9 */ /* 0x000fc40000000800 */
[----:B------:R-:W-:Y:S01]  /*0d00*/  UMOV UR4, UR11 ;  /* 0x0000000b00047c82 */ /* 0x000fe20008000000 */
[----:B------:R-:W-:Y:S02]  /*0d10*/  UIMAD.WIDE.U32 UR12, UR12, UR13, URZ ;  /* 0x0000000d0c0c72a5 */ /* 0x000fe4000f8e003f */
[----:B------:R-:W-:Y:S01]  /*0d20*/  @!UP2 UIMAD.WIDE.U32 UR4, UR9, UR16, UR4 ;  /* 0x000000100904a2a5 */ /* 0x000fe2000f8e0004 */
[----:B------:R-:W-:Y:S02]  /*0d30*/  ULDC UR11, c[0x0][0x14] ;  /* 0x00000500000b7ab9 */ /* 0x000fe40000000800 */
[----:B------:R-:W-:Y:S02]  /*0d40*/  UIMAD.WIDE.U32 UR22, UR12, UR11, URZ ;  /* 0x0000000b0c1672a5 */ /* 0x000fe4000f8e003f */
[----:B------:R-:W-:Y:S02]  /*0d50*/  UIMAD UR13, UR13, UR11, URZ ;  /* 0x0000000b0d0d72a4 */ /* 0x000fe4000f8e023f */
[----:B------:R-:W-:Y:S01]  /*0d60*/  @!UP2 UMOV UR14, UR4 ;  /* 0x00000004000eac82 */ /* 0x000fe20008000000 */
[----:B------:R-:W-:Y:S01]  /*0d70*/  @!UP2 UMOV UR15, UR5 ;  /* 0x00000005000fac82 */ /* 0x000fe20008000000 */
[----:B------:R-:W-:-:S02]  /*0d80*/  UIADD3 UR13, UR23, UR13, URZ ;  /* 0x0000000d170d7290 */ /* 0x000fc4000fffe03f */
[----:B------:R-:W-:-:S04]  /*0d90*/  UIADD3 UR4, UP1, UR14, UR22, URZ ;  /* 0x000000160e047290 */ /* 0x000fc8000ff3e03f */
[----:B------:R-:W-:Y:S02]  /*0da0*/  UIADD3.X UR5, UR15, UR13, URZ, UP1, !UPT ;  /* 0x0000000d0f057290 */ /* 0x000fe40008ffe43f */
[----:B------:R-:W-:Y:S02]  /*0db0*/  USEL UR4, UR4, UR14, !UP0 ;  /* 0x0000000e04047287 */ /* 0x000fe4000c000000 */
[----:B------:R-:W-:-:S04]  /*0dc0*/  USEL UR5, UR5, UR15, !UP0 ;  /* 0x0000000f05057287 */ /* 0x000fc8000c000000 */
[----:B0-----:R-:W-:Y:S01]  /*0dd0*/  ISETP.LE.U32.AND P0, PT, R2, UR4, PT ;  /* 0x0000000402007c0c */ /* 0x001fe2000bf03070 */
[----:B------:R-:W-:Y:S02]  /*0de0*/  IMAD.MOV.U32 R2, RZ, RZ, -0x1 ;  /* 0xffffffffff027424 */ /* 0x000fe400078e00ff */
[----:B------:R-:W-:Y:S02]  /*0df0*/  IMAD.U32 R0, RZ, RZ, UR5 ;  /* 0x00000005ff007e24 */ /* 0x000fe4000f8e00ff */
[----:B------:R-:W-:-:S03]  /*0e00*/  IMAD.U32 R5, RZ, RZ, UR5 ;  /* 0x00000005ff057e24 */ /* 0x000fc6000f8e00ff */
[----:B------:R-:W-:Y:S01]  /*0e10*/  ISETP.GE.U32.AND.EX P0, PT, R0, R3, PT, P0 ;  /* 0x000000030000720c */ /* 0x000fe20003f06100 */
[----:B------:R-:W-:Y:S02]  /*0e20*/  IMAD.U32 R0, RZ, RZ, UR4 ;  /* 0x00000004ff007e24 */ /* 0x000fe4000f8e00ff */
[----:B------:R-:W-:-:S10]  /*0e30*/  IMAD.MOV.U32 R3, RZ, RZ, -0x1 ;  /* 0xffffffffff037424 */ /* 0x000fd400078e00ff */
[----:B------:R-:W-:Y:S05]  /*0e40*/  @P0 BRA `(.L_x_11) ;  /* 0x0000000400480947 */ /* 0x000fea0003800000 */
[----:B------:R-:W-:Y:S01]  /*0e50*/  ULDC.64 UR24, c[0x0][0x628] ;  /* 0x00018a0000187ab9 */ /* 0x000fe20000000a00 */
[C---:B------:R-:W-:Y:S01]  /*0e60*/  R2UR UR27, R0.reuse ;  /* 0x00000000001b72ca */ /* 0x040fe200000e0000 */
[----:B------:R-:W-:Y:S01]  /*0e70*/  ULDC UR26, c[0x0][0x630] ;  /* 0x00018c00001a7ab9 */ /* 0x000fe20000000800 */
[----:B------:R-:W-:Y:S02]  /*0e80*/  ISETP.NE.U32.AND P0, PT, RZ, UR24, PT ;  /* 0x00000018ff007c0c */ /* 0x000fe4000bf05070 */
[----:B------:R-:W-:Y:S02]  /*0e90*/  R2UR UR4, R0 ;  /* 0x00000000000472ca */ /* 0x000fe400000e0000 */
[----:B------:R-:W-:Y:S02]  /*0ea0*/  ISETP.NE.AND.EX P0, PT, RZ, UR25, PT, P0 ;  /* 0x00000019ff007c0c */ /* 0x000fe4000bf05300 */
[----:B------:R-:W-:-:S11]  /*0eb0*/  R2UR UR5, R5 ;  /* 0x00000000050572ca */ /* 0x000fd600000e0000 */
[----:B------:R-:W-:Y:S05]  /*0ec0*/  @!P0 BRA `(.L_x_12) ;  /* 0x0000000000308947 */ /* 0x000fea0003800000 */
[----:B------:R-:W-:Y:S01]  /*0ed0*/  R2UR UR4, R0 ;  /* 0x00000000000472ca */ /* 0x000fe200000e0000 */
[----:B------:R-:W-:Y:S01]  /*0ee0*/  ULDC UR11, c[0x0][0x634] ;  /* 0x00018d00000b7ab9 */ /* 0x000fe20000000800 */
[----:B------:R-:W-:-:S11]  /*0ef0*/  R2UR UR12, R5 ;  /* 0x00000000050c72ca */ /* 0x000fd600000e0000 */
[----:B------:R-:W-:-:S04]  /*0f00*/  UIADD3 UR11, UP1, UR4, UR11, URZ ;  /* 0x0000000b040b7290 */ /* 0x000fc8000ff3e03f */
[----:B------:R-:W-:-:S04]  /*0f10*/  UIADD3.X UR12, URZ, UR12, URZ, UP1, !UPT ;  /* 0x0000000c3f0c7290 */ /* 0x000fc80008ffe43f */
[----:B------:R-:W-:-:S04]  /*0f20*/  UIMAD.WIDE.U32 UR4, UR12, UR24, URZ ;  /* 0x000000180c0472a5 */ /* 0x000fc8000f8e003f */
[----:B------:R-:W-:Y:S02]  /*0f30*/  UIMAD.WIDE.U32 UR14, UP1, UR11, UR25, UR4 ;  /* 0x000000190b0e72a5 */ /* 0x000fe4000f820004 */
[----:B------:R-:W-:Y:S02]  /*0f40*/  UIMAD.WIDE.U32 UR4, UR11, UR24, URZ ;  /* 0x000000180b0472a5 */ /* 0x000fe4000f8e003f */
[----:B------:R-:W-:Y:S02]  /*0f50*/  UIADD3.X UR17, URZ, URZ, URZ, UP1, !UPT ;  /* 0x0000003f3f117290 */ /* 0x000fe40008ffe43f */
[----:B------:R-:W-:Y:S01]  /*0f60*/  UIADD3 URZ, UP1, UR5, UR14, URZ ;  /* 0x0000000e053f7290 */ /* 0x000fe2000ff3e03f */
[----:B------:R-:W-:-:S03]  /*0f70*/  UMOV UR16, UR15 ;  /* 0x0000000f00107c82 */ /* 0x000fc60008000000 */
[----:B------:R-:W-:-:S12]  /*0f80*/  UIMAD.WIDE.U32.X UR4, UR12, UR25, UR16, UP1 ;  /* 0x000000190c0472a5 */ /* 0x000fd800088e0410 */
.L_x_12:
[----:B------:R-:W-:Y:S01]  /*0f90*/  USHF.R.U64 UR4, UR4, UR26, UR5 ;  /* 0x0000001a04047299 */ /* 0x000fe20008001205 */
[----:B------:R-:W-:Y:S01]  /*0fa0*/  R2UR UR15, R5 ;  /* 0x00000000050f72ca */ /* 0x000fe200000e0000 */
[----:B------:R-:W-:Y:S02]  /*0fb0*/  USHF.R.U32.HI UR5, URZ, UR26, UR5 ;  /* 0x0000001a3f057299 */ /* 0x000fe40008011605 */
[----:B------:R-:W-:Y:S01]  /*0fc0*/  UIADD3 UR12, UP1, URZ, -UR4, URZ ;  /* 0x800000043f0c7290 */ /* 0x000fe2000ff3e03f */
[----:B------:R-:W-:Y:S01]  /*0fd0*/  ULDC.64 UR16, c[0x0][0x620] ;  /* 0x0001880000107ab9 */ /* 0x000fe20000000a00 */
[----:B------:R-:W-:Y:S02]  /*0fe0*/  UMOV UR14, UR27 ;  /* 0x0000001b000e7c82 */ /* 0x000fe40008000000 */
[----:B------:R-:W-:Y:S01]  /*0ff0*/  UIADD3.X UR5, URZ, ~UR5, URZ, UP1, !UPT ;  /* 0x800000053f057290 */ /* 0x000fe20008ffe43f */
[----:B------:R-:W-:Y:S01]  /*1000*/  ULDC UR11, c[0x0][0x618] ;  /* 0x00018600000b7ab9 */ /* 0x000fe20000000800 */
[----:B------:R-:W-:-:S02]  /*1010*/  @UP2 UIMAD UR8, UR19, UR10, UR9 ;  /* 0x0000000a130822a4 */ /* 0x000fc4000f8e0209 */
[----:B------:R-:W-:Y:S02]  /*1020*/  UIMAD UR5, UR5, UR16, URZ ;  /* 0x00000010050572a4 */ /* 0x000fe4000f8e023f */
[----:B------:R-:W-:Y:S02]  /*1030*/  UIMAD.WIDE.U32 UR14, UR12, UR16, UR14 ;  /* 0x000000100c0e72a5 */ /* 0x000fe4000f8e000e */
[----:B------:R-:W-:Y:S01]  /*1040*/  UIMAD UR12, UR12, UR17, UR5 ;  /* 0x000000110c0c72a4 */ /* 0x000fe2000f8e0205 */
[----:B------:R-:W-:Y:S01]  /*1050*/  ULDC UR16, c[0x0][0x608] ;  /* 0x0001820000107ab9 */ /* 0x000fe20000000800 */
[----:B------:R-:W-:Y:S02]  /*1060*/  ULDC UR28, c[0x0][0x658] ;  /* 0x00019600001c7ab9 */ /* 0x000fe40000000800 */
[----:B------:R-:W-:Y:S01]  /*1070*/  UIADD3 UR12, UR15, UR12, URZ ;  /* 0x0000000c0f0c7290 */ /* 0x000fe2000fffe03f */
[----:B------:R-:W-:Y:S01]  /*1080*/  UMOV UR9, 0xffffffff ;  /* 0xffffffff00097882 */ /* 0x000fe20000000000 */
[----:B------:R-:W-:-:S02]  /*1090*/  ULDC UR5, c[0x0][0x600] ;  /* 0x0001800000057ab9 */ /* 0x000fc40000000800 */
[----:B------:R-:W-:Y:S02]  /*10a0*/  USHF.R.U64 UR27, UR14, UR11, UR12 ;  /* 0x0000000b0e1b7299 */ /* 0x000fe4000800120c */
[----:B------:R-:W-:Y:S02]  /*10b0*/  USHF.R.U32.HI UR12, URZ, UR11, UR12 ;  /* 0x0000000b3f0c7299 */ /* 0x000fe4000801160c */
[----:B------:R-:W-:Y:S01]  /*10c0*/  USHF.L.U32 UR9, UR9, UR28, URZ ;  /* 0x0000001c09097299 */ /* 0x000fe2000800063f */
[----:B------:R-:W-:Y:S01]  /*10d0*/  ULDC.64 UR10, c[0x0][0x640] ;  /* 0x00019000000a7ab9 */ /* 0x000fe20000000a00 */
[----:B------:R-:W-:Y:S01]  /*10e0*/  USHF.R.U64 UR32, UR27, UR16, UR12 ;  /* 0x000000101b207299 */ /* 0x000fe2000800120c */
[----:B------:R-:W-:Y:S01]  /*10f0*/  ISETP.NE.U32.AND P0, PT, RZ, UR10, PT ;  /* 0x0000000aff007c0c */ /* 0x000fe2000bf05070 */
[----:B------:R-:W-:Y:S02]  /*1100*/  USHF.R.U32.HI UR12, URZ, UR16, UR12 ;  /* 0x000000103f0c7299 */ /* 0x000fe4000801160c */
[----:B------:R-:W-:Y:S01]  /*1110*/  UIADD3 UR26, UR5, -0x1, URZ ;  /* 0xffffffff051a7890 */ /* 0x000fe2000fffe03f */
[----:B------:R-:W-:Y:S01]  /*1120*/  ISETP.NE.AND.EX P0, PT, RZ, UR11, PT, P0 ;  /* 0x0000000bff007c0c */ /* 0x000fe2000bf05300 */
[----:B------:R-:W-:-:S02]  /*1130*/  USHF.R.U64 UR33, UR32, UR28, UR12 ;  /* 0x0000001c20217299 */ /* 0x000fc4000800120c */
[----:B------:R-:W-:Y:S02]  /*1140*/  USHF.R.U32.HI UR14, URZ, UR28, UR12 ;  /* 0x0000001c3f0e7299 */ /* 0x000fe4000801160c */
[----:B------:R-:W-:Y:S01]  /*1150*/  ULOP3.LUT UR12, URZ, UR9, URZ, 0x33, !UPT ;  /* 0x000000093f0c7292 */ /* 0x000fe2000f8e333f */
[----:B------:R-:W-:Y:S01]  /*1160*/  ULDC UR29, c[0x0][0x648] ;  /* 0x00019200001d7ab9 */ /* 0x000fe20000000800 */
[----:B------:R-:W-:Y:S01]  /*1170*/  ULDC UR30, c[0x0][0x638] ;  /* 0x00018e00001e7ab9 */ /* 0x000fe20000000800 */
[----:B------:R-:W-:Y:S01]  /*1180*/  UMOV UR31, 0x1 ;  /* 0x00000001001f7882 */ /* 0x000fe20000000000 */
[----:B------:R-:W-:-:S04]  /*1190*/  UMOV UR9, UR33 ;  /* 0x0000002100097c82 */ /* 0x000fc80008000000 */
[----:B------:R-:W-:Y:S05]  /*11a0*/  @!P0 BRA `(.L_x_13) ;  /* 0x0000000000308947 */ /* 0x000fea0003800000 */
[----:B------:R-:W-:Y:S02]  /*11b0*/  ULDC UR9, c[0x0][0x64c] ;  /* 0x0001930000097ab9 */ /* 0x000fe40000000800 */
        /* <DEDUP_REMOVED lines=8> */
[----:B------:R-:W-:-:S07]  /*1240*/  UIMAD.WIDE.U32.X UR10, UR19, UR11, UR24, UP1 ;  /* 0x0000000b130a72a5 */ /* 0x000fce00088e0418 */
[----:B------:R-:W-:Y:S01]  /*1250*/  UMOV UR9, UR10 ;  /* 0x0000000a00097c82 */ /* 0x000fe20008000000 */
[----:B------:R-:W-:-:S05]  /*1260*/  UMOV UR14, UR11 ;  /* 0x0000000b000e7c82 */ /* 0x000fca0008000000 */
.L_x_13:
[----:B------:R-:W-:Y:S01]  /*1270*/  USHF.R.U64 UR10, UR9, UR29, UR14 ;  /* 0x0000001d090a7299 */ /* 0x000fe2000800120e */
[----:B------:R-:W-:Y:S01]  /*1280*/  IMAD.MOV.U32 R13, RZ, RZ, 0x1 ;  /* 0x00000001ff0d7424 */ /* 0x000fe200078e00ff */
[----:B------:R-:W-:Y:S01]  /*1290*/  USHF.L.U32 UR9, UR31, UR28, URZ ;  /* 0x0000001c1f097299 */ /* 0x000fe2000800063f */
[----:B------:R-:W-:Y:S01]  /*12a0*/  IMAD.U32 R4, RZ, RZ, UR4 ;  /* 0x00000004ff047e24 */ /* 0x000fe2000f8e00ff */
[----:B------:R-:W-:Y:S02]  /*12b0*/  ULOP3.LUT UR12, UR32, UR12, URZ, 0xc0, !UPT ;  /* 0x0000000c200c7292 */ /* 0x000fe4000f8ec03f */
[----:B------:R-:W-:Y:S02]  /*12c0*/  UIADD3 UR11, -UR10, URZ, URZ ;  /* 0x0000003f0a0b7290 */ /* 0x000fe4000fffe13f */
[----:B------:R-:W-:Y:S02]  /*12d0*/  UIMAD UR12, UR9, UR10, UR12 ;  /* 0x0000000a090c72a4 */ /* 0x000fe4000f8e020c */
[----:B------:R-:W-:-:S02]  /*12e0*/  ULOP3.LUT UR26, UR27, UR26, URZ, 0xc0, !UPT ;  /* 0x0000001a1b1a7292 */ /* 0x000fc4000f8ec03f */
[----:B------:R-:W-:Y:S01]  /*12f0*/  UIMAD UR9, UR11, UR30, UR33 ;  /* 0x0000001e0b0972a4 */ /* 0x000fe2000f8e0221 */
[----:B------:R-:W-:Y:S02]  /*1300*/  ULDC UR10, c[0x0][0x610] ;  /* 0x00018400000a7ab9 */ /* 0x000fe40000000800 */
[----:B------:R-:W-:Y:S02]  /*1310*/  UIMAD UR8, UR12, UR10, UR8 ;  /* 0x0000000a0c0872a4 */ /* 0x000fe4000f8e0208 */
[----:B------:R-:W-:-:S04]  /*1320*/  UIMAD UR9, UR9, UR5, UR26 ;  /* 0x00000005090972a4 */ /* 0x000fc8000f8e021a */
[----:B------:R-:W-:Y:S02]  /*1330*/  USEL UR5, UR9, UR8, !UP2 ;  /* 0x0000000809057287 */ /* 0x000fe4000d000000 */
[----:B------:R-:W-:-:S04]  /*1340*/  USEL UR8, UR8, UR9, !UP2 ;  /* 0x0000000908087287 */ /* 0x000fc8000d000000 */
[----:B------:R-:W-:Y:S02]  /*1350*/  IMAD.U32 R3, RZ, RZ, UR5 ;  /* 0x00000005ff037e24 */ /* 0x000fe4000f8e00ff */
[----:B------:R-:W-:-:S07]  /*1360*/  IMAD.U32 R2, RZ, RZ, UR8 ;  /* 0x00000008ff027e24 */ /* 0x000fce000f8e00ff */
.L_x_11:
[----:B------:R-:W-:Y:S05]  /*1370*/  @!P1 BRA `(.L_x_14) ;  /* 0x00000000000c9947 */ /* 0x000fea0003800000 */
[----:B------:R-:W-:Y:S01]  /*1380*/  UCGABAR_WAIT ;  /* 0x0000000000007dc7 */ /* 0x000fe20008000000 */
[----:B------:R-:W-:Y:S01]  /*1390*/  CCTL.IVALL ;  /* 0x00000000ff00798f */ /* 0x000fe20002000000 */
[----:B------:R-:W-:Y:S05]  /*13a0*/  BRA `(.L_x_15) ;  /* 0x0000000000047947 */ /* 0x000fea0003800000 */
.L_x_14:
[----:B------:R-:W-:Y:S06]  /*13b0*/  BAR.SYNC.DEFER_BLOCKING 0x0 ;  /* 0x0000000000007b1d */ /* 0x000fec0000010000 */
.L_x_15:
[----:B------:R-:W-:Y:S02]  /*13c0*/  ULDC UR4, c[0x0][0x28c] ;  /* 0x0000a30000047ab9 */ /* 0x000fe40000000800 */
[----:B------:R-:W-:-:S04]  /*13d0*/  UIADD3 UR4, UR4, 0x3f, URZ ;  /* 0x0000003f04047890 */ /* 0x000fc8000fffe03f */
[----:B------:R-:W-:-:S04]  /*13e0*/  USHF.R.S32.HI UR5, URZ, 0x1f, UR4 ;  /* 0x0000001f3f057899 */ /* 0x000fc80008011404 */
[----:B------:R-:W-:-:S04]  /*13f0*/  ULEA.HI UR5, UR5, UR4, URZ, 0x6 ;  /* 0x0000000405057291 */ /* 0x000fc8000f8f303f */
[----:B------:R-:W-:Y:S01]  /*1400*/  USHF.R.S32.HI UR14, URZ, 0x6, UR5 ;  /* 0x000000063f0e7899 */ /* 0x000fe20008011405 */
[----:B------:R-:W-:Y:S11]  /*1410*/  @!P2 BRA `(.L_x_16) ;  /* 0x000000440044a947 */ /* 0x000ff60003800000 */
[----:B------:R-:W-:-:S06]  /*1420*/  UISETP.GT.U32.AND UP1, UPT, UR18, 0x1, UPT ;  /* 0x000000011200788c */ /* 0x000fcc000bf24070 */
[----:B------:R-:W-:-:S13]  /*1430*/  PLOP3.LUT P0, PT, PT, PT, UP1, 0x80, 0x0 ;  /* 0x000000000000781c */ /* 0x000fda0003f0f018 */
[----:B------:R-:W-:Y:S05]  /*1440*/  @P0 EXIT ;  /* 0x000000000000094d */ /* 0x000fea0003800000 */
.L_x_17:
[----:B------:R-:W-:-:S08]  /*1450*/  NOP ;  /* 0x0000000000007918 */ /* 0x000fd00000000000 */
[----:B------:R-:W0:Y:S02]  /*1460*/  USETMAXREG.TRY_ALLOC.CTAPOOL UP1, 0xe8 ;  /* 0x000000e8000079c8 */ /* 0x000e240008020600 */
[----:B0-----:R-:W-:-:S13]  /*1470*/  PLOP3.LUT P0, PT, PT, PT, UP1, 0x80, 0x0 ;  /* 0x000000000000781c */ /* 0x001fda0003f0f018 */
[----:B------:R-:W-:Y:S05]  /*1480*/  @!P0 BRA `(.L_x_17) ;  /* 0xfffffffc00f08947 */ /* 0x000fea000383ffff */
[----:B------:R-:W-:-:S13]  /*1490*/  LOP3.LUT P0, RZ, R13, 0xff, RZ, 0xc0, !PT ;  /* 0x000000ff0dff7812 */ /* 0x000fda000780c0ff */
[----:B------:R-:W-:Y:S05]  /*14a0*/  @!P0 EXIT ;  /* 0x000000000000894d */ /* 0x000fea0003800000 */
[----:B------:R-:W0:Y:S01]  /*14b0*/  S2UR UR5, SR_CgaCtaId ;  /* 0x00000000000579c3 */ /* 0x000e220000008800 */
[CC--:B------:R-:W-:Y:S01]  /*14c0*/  LEA.HI R6, R12.reuse, R7.reuse, RZ, 0x2 ;  /* 0x000000070c067211 */ /* 0x0c0fe200078f10ff */
[----:B------:R-:W-:Y:S01]  /*14d0*/  USHF.R.U32.HI UR4, URZ, 0x2, UR14 ;  /* 0x000000023f047899 */ /* 0x000fe2000801160e */
[----:B------:R-:W-:Y:S01]  /*14e0*/  LEA.HI R14, R12, R7, RZ, 0x5 ;  /* 0x000000070c0e7211 */ /* 0x000fe200078f28ff */
[----:B------:R-:W-:Y:S01]  /*14f0*/  UMOV UR12, 0x400 ;  /* 0x00000400000c7882 */ /* 0x000fe20000000000 */
[--C-:B------:R-:W-:Y:S01]  /*1500*/  SHF.R.S32.HI R13, RZ, 0x2, R6.reuse ;  /* 0x00000002ff0d7819 */ /* 0x100fe20000011406 */
[----:B------:R-:W-:Y:S01]  /*1510*/  ULOP3.LUT UR15, UR14, 0x3, URZ, 0xc0, !UPT ;  /* 0x000000030e0f7892 */ /* 0x000fe2000f8ec03f */
[----:B------:R-:W-:Y:S01]  /*1520*/  SHF.R.S32.HI R12, RZ, 0x1f, R6 ;  /* 0x0000001fff0c7819 */ /* 0x000fe20000011406 */
[----:B------:R-:W-:Y:S01]  /*1530*/  ULOP3.LUT UR4, UR4, 0x1, URZ, 0xc0, !UPT ;  /* 0x0000000104047892 */ /* 0x000fe2000f8ec03f */
[----:B------:R-:W-:Y:S01]  /*1540*/  LOP3.LUT R16, R6, 0xfffffffc, RZ, 0xc0, !PT ;  /* 0xfffffffc06107812 */ /* 0x000fe200078ec0ff */
[----:B------:R-:W-:Y:S01]  /*1550*/  USEL UR15, UR15, URZ, !UP0 ;  /* 0x0000003f0f0f7287 */ /* 0x000fe2000c000000 */
[----:B------:R-:W-:Y:S01]  /*1560*/  LEA.HI R12, R12, R13, RZ, 0x3 ;  /* 0x0000000d0c0c7211 */ /* 0x000fe200078f18ff */
[----:B------:R-:W-:-:S02]  /*1570*/  UISETP.EQ.U32.AND UP0, UPT, UR4, 0x1, !UP0 ;  /* 0x000000010400788c */ /* 0x000fc4000c702070 */
[----:B------:R-:W-:Y:S01]  /*1580*/  IMAD.IADD R16, R7, 0x1, -R16 ;  /* 0x0000000107107824 */ /* 0x000fe200078e0a10 */
[----:B------:R-:W-:Y:S01]  /*1590*/  LOP3.LUT R6, R12, 0xfffffff8, RZ, 0xc0, !PT ;  /* 0xfffffff80c067812 */ /* 0x000fe200078ec0ff */
[----:B------:R-:W-:Y:S01]  /*15a0*/  VIADD R12, R17, 0xffffffff ;  /* 0xffffffff110c7836 */ /* 0x000fe20000000000 */
[----:B------:R-:W-:Y:S01]  /*15b0*/  UISETP.LT.AND UP1, UPT, UR14, 0x1, UPT ;  /* 0x000000010e00788c */ /* 0x000fe2000bf21270 */
[----:B------:R-:W-:Y:S02]  /*15c0*/  ULDC UR6, c[0x0][0x284] ;  /* 0x0000a10000067ab9 */ /* 0x000fe40000000800 */
[----:B------:R-:W-:Y:S01]  /*15d0*/  IMAD.IADD R6, R13, 0x1, -R6 ;  /* 0x000000010d067824 */ /* 0x000fe200078e0a06 */
[C---:B------:R-:W-:Y:S01]  /*15e0*/  ISETP.NE.AND P0, PT, R12.reuse, RZ, PT ;  /* 0x000000ff0c00720c */ /* 0x040fe20003f05270 */
[----:B------:R-:W-:Y:S01]  /*15f0*/  IMAD.SHL.U32 R12, R12, 0x8, RZ ;  /* 0x000000080c0c7824 */ /* 0x000fe200078e00ff */
[----:B------:R-:W-:Y:S01]  /*1600*/  SHF.R.S32.HI R13, RZ, 0x5, R14 ;  /* 0x00000005ff0d7819 */ /* 0x000fe2000001140e */
[----:B0-----:R-:W-:Y:S01]  /*1610*/  ULEA UR12, UR5, UR12, 0x18 ;  /* 0x0000000c050c7291 */ /* 0x001fe2000f8ec03f */
[--C-:B------:R-:W-:Y:S01]  /*1620*/  SHF.R.S32.HI R7, RZ, 0x1f, R6.reuse ;  /* 0x0000001fff077819 */ /* 0x100fe20000011406 */
[----:B------:R-:W-:Y:S01]  /*1630*/  USEL UR16, UR14, 0x1, UP1 ;  /* 0x000000010e107887 */ /* 0x000fe20008800000 */
[----:B------:R-:W-:Y:S01]  /*1640*/  LOP3.LUT R12, R12, 0x8, RZ, 0xc0, !PT ;  /* 0x000000080c0c7812 */ /* 0x000fe200078ec0ff */
[----:B------:R-:W-:Y:S01]  /*1650*/  UIADD3 UR4, UR12, 0x4180, URZ ;  /* 0x000041800c047890 */ /* 0x000fe2000fffe03f */
[C-C-:B------:R-:W-:Y:S01]  /*1660*/  IMAD R19, R13.reuse, -0x10, -R6.reuse ;  /* 0xfffffff00d137824 */ /* 0x140fe200078e0a06 */
[----:B------:R-:W-:Y:S01]  /*1670*/  UIADD3 UR5, UR12, 0x180, URZ ;  /* 0x000001800c057890 */ /* 0x000fe2000fffe03f */
[----:B------:R-:W-:Y:S01]  /*1680*/  IMAD.WIDE R6, R13, 0x10, R6 ;  /* 0x000000100d067825 */ /* 0x000fe200078e0206 */
[----:B------:R-:W-:Y:S01]  /*1690*/  UIADD3 UR33, UR12, 0x50, URZ ;  /* 0x000000500c217890 */ /* 0x000fe2000fffe03f */
[----:B------:R-:W-:Y:S01]  /*16a0*/  SEL R86, RZ, 0x1, P0 ;  /* 0x00000001ff567807 */ /* 0x000fe20000000000 */
[----:B------:R-:W-:Y:S01]  /*16b0*/  USHF.R.U32.HI UR4, URZ, 0x4, UR4 ;  /* 0x000000043f047899 */ /* 0x000fe20008011604 */
[C---:B------:R-:W-:Y:S01]  /*16c0*/  LOP3.LUT R87, R12.reuse, 0x8, RZ, 0x3c, !PT ;  /* 0x000000080c577812 */ /* 0x040fe200078e3cff */
[----:B------:R-:W-:Y:S01]  /*16d0*/  USHF.R.U32.HI UR5, URZ, 0x4, UR5 ;  /* 0x000000043f057899 */ /* 0x000fe20008011605 */
[----:B------:R-:W-:Y:S01]  /*16e0*/  LOP3.LUT R18, R12, 0x18, RZ, 0x3c, !PT ;  /* 0x000000180c127812 */ /* 0x000fe200078e3cff */
[----:B------:R-:W-:Y:S01]  /*16f0*/  ULOP3.LUT UR4, UR4, 0x3fff, URZ, 0xc0, !UPT ;  /* 0x00003fff04047892 */ /* 0x000fe2000f8ec03f */
[----:B------:R-:W-:Y:S01]  /*1700*/  LEA R17, R17, UR33, 0x3 ;  /* 0x0000002111117c11 */ /* 0x000fe2000f8e18ff */
[----:B------:R-:W-:Y:S01]  /*1710*/  ULOP3.LUT UR5, UR5, 0x3fff, URZ, 0xc0, !UPT ;  /* 0x00003fff05057892 */ /* 0x000fe2000f8ec03f */
[----:B------:R-:W-:Y:S01]  /*1720*/  VIADD R19, R19, UR6 ;  /* 0x0000000613137c36 */ /* 0x000fe20008000000 */
[----:B------:R-:W-:-:S02]  /*1730*/  ULOP3.LUT UR31, UR7, 0x1, URZ, 0xfc, !UPT ;  /* 0x00000001071f7892 */ /* 0x000fc4000f8efc3f */
[----:B------:R-:W-:Y:S02]  /*1740*/  USHF.L.U32 UR32, UR14, 0x1, URZ ;  /* 0x000000010e207899 */ /* 0x000fe4000800063f */
[----:B------:R-:W-:Y:S02]  /*1750*/  UIADD3 UR16, -UR16, UR14, URZ ;  /* 0x0000000e10107290 */ /* 0x000fe4000fffe13f */
[----:B------:R-:W-:Y:S02]  /*1760*/  USEL UR17, URZ, 0x1, !UP0 ;  /* 0x000000013f117887 */ /* 0x000fe4000c000000 */
[----:B------:R-:W-:Y:S02]  /*1770*/  ULOP3.LUT UR18, UR4, 0x10000, URZ, 0xfc, !UPT ;  /* 0x0001000004127892 */ /* 0x000fe4000f8efc3f */
[----:B------:R-:W-:-:S12]  /*1780*/  ULOP3.LUT UR19, UR5, 0x10000, URZ, 0xfc, !UPT ;  /* 0x0001000005137892 */ /* 0x000fd8000f8efc3f */
.L_x_108:
[----:B------:R-:W-:Y:S01]  /*1790*/  SHF.L.U32 R12, R86, 0x1f, RZ ;  /* 0x0000001f560c7819 */ /* 0x000fe200000006ff */
[----:B------:R-:W0:Y:S01]  /*17a0*/  LDC R13, c[0x0][0x28c] ;  /* 0x0000a300ff0d7b82 */ /* 0x000e220000000800 */
[----:B------:R-:W-:Y:S01]  /*17b0*/  UMOV UR4, URZ ;  /* 0x0000003f00047c82 */ /* 0x000fe20008000000 */
[----:B------:R-:W-:Y:S01]  /*17c0*/  UMOV UR24, UR15 ;  /* 0x0000000f00187c82 */ /* 0x000fe20008000000 */
[----:B-1----:R-:W1:Y:S01]  /*17d0*/  SYNCS.PHASECHK.TRANS64.TRYWAIT P0, [R17+URZ+-0x8], R12 ;  /* 0xfffff80c110075a7 */ /* 0x002e62000800017f */
[----:B0-----:R-:W-:Y:S01]  /*17e0*/  ISETP.GE.AND P1, PT, R13, 0x1, PT ;  /* 0x000000010d00780c */ /* 0x001fe20003f26270 */
[----:B-1-3--:R-:W-:-:S12]  /*17f0*/  @!P0 BRA `(.L_x_18) ;  /* 0x0000005000588947 */ /* 0x00afd80003800000 */
.L_x_130:
[----:B------:R-:W-:Y:S01]  /*1800*/  UMOV UR5, URZ ;  /* 0x0000003f00057c82 */ /* 0x000fe20008000000 */
[----:B------:R-:W-:Y:S01]  /*1810*/  UMOV UR6, URZ ;  /* 0x0000003f00067c82 */ /* 0x000fe20008000000 */
[----:B------:R-:W-:Y:S02]  /*1820*/  CS2R R20, SRZ ;  /* 0x0000000000147805 */ /* 0x000fe4000001ff00 */
[----:B------:R-:W-:Y:S02]  /*1830*/  CS2R R56, SRZ ;  /* 0x0000000000387805 */ /* 0x000fe4000001ff00 */
[----:B------:R-:W-:Y:S02]  /*1840*/  CS2R R58, SRZ ;  /* 0x00000000003a7805 */ /* 0x000fe4000001ff00 */
[----:B------:R-:W-:Y:S02]  /*1850*/  CS2R R60, SRZ ;  /* 0x00000000003c7805 */ /* 0x000fe4000001ff00 */
[----:B------:R-:W-:-:S02]  /*1860*/  CS2R R62, SRZ ;  /* 0x00000000003e7805 */ /* 0x000fc4000001ff00 */
[----:B------:R-:W-:Y:S02]  /*1870*/  CS2R R64, SRZ ;  /* 0x0000000000407805 */ /* 0x000fe4000001ff00 */
        /* <DEDUP_REMOVED lines=9> */
[----:B------:R-:W-:Y:S01]  /*1910*/  CS2R R84, SRZ ;  /* 0x0000000000547805 */ /* 0x000fe2000001ff00 */
[----:B------:R-:W-:Y:S01]  /*1920*/  IMAD.U32 R22, RZ, RZ, UR17 ;  /* 0x00000011ff167e24 */ /* 0x000fe2000f8e00ff */
        /* <DEDUP_REMOVED lines=15> */
[----:B------:R-:W-:Y:S01]  /*1a20*/  CS2R R54, SRZ ;  /* 0x0000000000367805 */ /* 0x000fe2000001ff00 */
[----:B------:R-:W-:Y:S06]  /*1a30*/  @!P1 BRA `(.L_x_19) ;  /* 0x00000004005c9947 */ /* 0x000fec0003800000 */
[----:B------:R-:W-:-:S06]  /*1a40*/  UISETP.NE.AND UP0, UPT, UR31, 0x3, UPT ;  /* 0x000000031f00788c */ /* 0x000fcc000bf05270 */
[----:B------:R-:W-:-:S13]  /*1a50*/  PLOP3.LUT P1, PT, PT, PT, UP0, 0x80, 0x0 ;  /* 0x000000000000781c */ /* 0x000fda0003f2f008 */
[----:B------:R-:W-:Y:S05]  /*1a60*/  @!P1 BRA `(.L_x_20) ;  /* 0x0000000000049947 */ /* 0x000fea0003800000 */
[----:B------:R-:W-:Y:S01]  /*1a70*/  BPT.TRAP 0x1 ;  /* 0x000000040000795c */ /* 0x000fe20000300000 */
.L_x_20:
[----:B------:R-:W-:Y:S01]  /*1a80*/  ULEA UR4, UR15, UR12, 0x3 ;  /* 0x0000000c0f047291 */ /* 0x000fe2000f8e183f */
[----:B0-----:R-:W-:-:S05]  /*1a90*/  IMAD.U32 R12, RZ, RZ, UR17 ;  /* 0x00000011ff0c7e24 */ /* 0x001fca000f8e00ff */
[----:B------:R-:W-:-:S04]  /*1aa0*/  SHF.L.U32 R12, R12, 0x1f, RZ ;  /* 0x0000001f0c0c7819 */ /* 0x000fc800000006ff */
[----:B------:R0:W1:Y:S01]  /*1ab0*/  SYNCS.PHASECHK.TRANS64.TRYWAIT P0, [UR4], R12 ;  /* 0x0000000cff0075a7 */ /* 0x0000620008000144 */
[----:B------:R-:W-:Y:S05]  /*1ac0*/  @!P1 BRA `(.L_x_21) ;  /* 0x0000000000049947 */ /* 0x000fea0003800000 */
[----:B------:R-:W-:Y:S01]  /*1ad0*/  BPT.TRAP 0x1 ;  /* 0x000000040000795c */ /* 0x000fe20000300000 */
.L_x_21:
[----:B-1----:R-:W-:Y:S05]  /*1ae0*/  @P0 BRA `(.L_x_22) ;  /* 0x0000000000080947 */ /* 0x002fea0003800000 */
[----:B------:R-:W1:Y:S02]  /*1af0*/  SYNCS.PHASECHK.TRANS64.TRYWAIT P0, [UR4], R12 ;  /* 0x0000000cff0075a7 */ /* 0x000e640008000144 */
[----:B-1----:R-:W-:Y:S05]  /*1b00*/  @!P0 BRA `(.L_x_23) ;  /* 0x0000004c00a88947 */ /* 0x002fea0003800000 */
.L_x_22:
[----:B------:R-:W-:Y:S01]  /*1b10*/  ULEA UR8, UR15, UR19, 0x8 ;  /* 0x000000130f087291 */ /* 0x000fe2000f8e403f */
[----:B------:R-:W-:Y:S01]  /*1b20*/  WARPGROUP.ARRIVE ;  /* 0x00000000000079c5 */ /* 0x000fe20000000000 */
[----:B------:R-:W-:Y:S01]  /*1b30*/  ULEA UR10, UR15, UR18, 0x8 ;  /* 0x000000120f0a7291 */ /* 0x000fe2000f8e403f */
[----:B------:R-:W-:Y:S01]  /*1b40*/  CS2R R20, SRZ ;  /* 0x0000000000147805 */ /* 0x000fe2000001ff00 */
[----:B------:R-:W-:Y:S01]  /*1b50*/  UMOV UR9, 0x80000020 ;  /* 0x8000002000097882 */ /* 0x000fe20000000000 */
[----:B------:R-:W-:Y:S01]  /*1b60*/  UMOV UR11, 0x80000020 ;  /* 0x80000020000b7882 */ /* 0x000fe20000000000 */
[----:B------:R-:W-:Y:S01]  /*1b70*/  ULDC UR5, c[0x0][0x50c] ;  /* 0x0001430000057ab9 */ /* 0x000fe20000000800 */
[----:B------:R-:W-:Y:S01]  /*1b80*/  UMOV UR4, 0x2 ;  /* 0x0000000200047882 */ /* 0x000fe20000000000 */
[----:B------:R-:W-:Y:S01]  /*1b90*/  UISETP.NE.AND UP0, UPT, UR5, 0x2, UPT ;  /* 0x000000020500788c */ /* 0x000fe2000bf05270 */
[----:B------:R-:W-:Y:S02]  /*1ba0*/  CS2R R56, SRZ ;  /* 0x0000000000387805 */ /* 0x000fe4000001ff00 */
[----:B------:R-:W-:Y:S01]  /*1bb0*/  CS2R R58, SRZ ;  /* 0x00000000003a7805 */ /* 0x000fe2000001ff00 */
[----:B------:R-:W-:Y:S01]  /*1bc0*/  QGMMA.64x64x32.F32.E5M2.E5M2 R24, gdesc[UR8], RZ, !UPT ;  /* 0x00e00000081879f3 */ /* 0x000fe2000c7038ff */
[----:B------:R-:W-:Y:S01]  /*1bd0*/  USEL UR5, URZ, 0x1, UP0 ;  /* 0x000000013f057887 */ /* 0x000fe20008000000 */
[----:B------:R-:W-:Y:S01]  /*1be0*/  CS2R R60, SRZ ;  /* 0x00000000003c7805 */ /* 0x000fe2000001ff00 */
[----:B------:R-:W-:Y:S01]  /*1bf0*/  UIADD3 UR8, UR8, 0x2, URZ ;  /* 0x0000000208087890 */ /* 0x000fe2000fffe03f */
[----:B------:R-:W-:Y:S01]  /*1c00*/  CS2R R62, SRZ ;  /* 0x00000000003e7805 */ /* 0x000fe2000001ff00 */
[----:B------:R-:W-:Y:S01]  /*1c10*/  UIADD3 UR10, UR10, 0x2, URZ ;  /* 0x000000020a0a7890 */ /* 0x000fe2000fffe03f */
[----:B------:R-:W-:-:S02]  /*1c20*/  CS2R R64, SRZ ;  /* 0x0000000000407805 */ /* 0x000fc4000001ff00 */
[----:B------:R-:W-:Y:S01]  /*1c30*/  ISETP.NE.AND P0, PT, RZ, UR5, PT ;  /* 0x00000005ff007c0c */ /* 0x000fe2000bf05270 */
[----:B------:R-:W-:Y:S01]  /*1c40*/  UMOV UR9, 0x80000020 ;  /* 0x8000002000097882 */ /* 0x000fe20000000000 */
[----:B------:R-:W-:Y:S01]  /*1c50*/  UMOV UR11, 0x80000020 ;  /* 0x80000020000b7882 */ /* 0x000fe20000000000 */
        /* <DEDUP_REMOVED lines=10> */
[----:B------:R-:W-:Y:S01]  /*1d00*/  QGMMA.64x64x32.F32.E5M2.E5M2 R24, gdesc[UR8], R24, gsb0 ;  /* 0x00e00000081879f3 */ /* 0x000fe20008003818 */
[----:B------:R-:W-:Y:S05]  /*1d10*/  @!P0 BRA `(.L_x_24) ;  /* 0x0000000000888947 */ /* 0x000fea0003800000 */
[----:B------:R-:W-:Y:S02]  /*1d20*/  WARPGROUP.DEPBAR.LE gsb0, 0x0 ;  /* 0x00008000000079c5 */ /* 0x000fe40000010000 */
[----:B------:R-:W-:-:S01]  /*1d30*/  FADD R85, RZ, R24 ;  /* 0x00000018ff557221 */ /* 0x000fc20000000000 */
[----:B------:R-:W-:Y:S01]  /*1d40*/  FADD R84, RZ, R25 ;  /* 0x00000019ff547221 */ /* 0x000fe20000000000 */
        /* <DEDUP_REMOVED lines=30> */
[----:B------:R-:W-:-:S06]  /*1f30*/  UMOV UR4, URZ ;  /* 0x0000003f00047c82 */ /* 0x000fcc0008000000 */
.L_x_24:
[----:B------:R-:W-:-:S04]  /*1f40*/  UIADD3 UR24, UR15, 0x1, URZ ;  /* 0x000000010f187890 */ /* 0x000fc8000fffe03f */
[----:B------:R-:W-:-:S04]  /*1f50*/  UISETP.NE.AND UP0, UPT, UR24, 0x4, UPT ;  /* 0x000000041800788c */ /* 0x000fc8000bf05270 */
[----:B------:R-:W-:Y:S02]  /*1f60*/  USEL UR6, URZ, 0x1, UP0 ;  /* 0x000000013f067887 */ /* 0x000fe40008000000 */
[----:B------:R-:W-:Y:S02]  /*1f70*/  USEL UR24, UR24, URZ, UP0 ;  /* 0x0000003f18187287 */ /* 0x000fe40008000000 */
[----:B------:R-:W-:-:S06]  /*1f80*/  ULOP3.LUT UR6, UR17, UR6, URZ, 0x3c, !UPT ;  /* 0x0000000611067292 */ /* 0x000fcc000f8e3c3f */
[----:B------:R-:W-:Y:S01]  /*1f90*/  IMAD.U32 R22, RZ, RZ, UR6 ;  /* 0x00000006ff167e24 */ /* 0x000fe2000f8e00ff */
[----:B------:R-:W-:-:S06]  /*1fa0*/  UMOV UR6, 0x1 ;  /* 0x0000000100067882 */ /* 0x000fcc0000000000 */
.L_x_19:
[----:B------:R-:W-:-:S06]  /*1fb0*/  UISETP.GE.AND UP0, UPT, UR16, 0x1, UPT ;  /* 0x000000011000788c */ /* 0x000fcc000bf06270 */
[----:B------:R-:W-:-:S13]  /*1fc0*/  PLOP3.LUT P0, PT, PT, PT, UP0, 0x80, 0x0 ;  /* 0x000000000000781c */ /* 0x000fda0003f0f008 */
[----:B------:R-:W-:Y:S05]  /*1fd0*/  @!P0 BRA `(.L_x_25) ;  /* 0x0000000400708947 */ /* 0x000fea0003800000 */
[----:B01----:R-:W-:Y:S01]  /*1fe0*/  IMAD.U32 R12, RZ, RZ, UR16 ;  /* 0x00000010ff0c7e24 */ /* 0x003fe2000f8e00ff */
[----:B------:R-:W-:Y:S01]  /*1ff0*/  ULDC UR25, c[0x0][0x50c] ;  /* 0x0001430000197ab9 */ /* 0x000fe20000000800 */
[----:B------:R-:W-:-:S07]  /*2000*/  IMAD.U32 R13, RZ, RZ, UR15 ;  /* 0x0000000fff0d7e24 */ /* 0x000fce000f8e00ff */
.L_x_33:
[----:B------:R-:W-:-:S06]  /*2010*/  UISETP.NE.AND UP0, UPT, UR31, 0x3, UPT ;  /* 0x000000031f00788c */ /* 0x000fcc000bf05270 */
[----:B------:R-:W-:-:S13]  /*2020*/  PLOP3.LUT P1, PT, PT, PT, UP0, 0x80, 0x0 ;  /* 0x000000000000781c */ /* 0x000fda0003f2f008 */
[----:B------:R-:W-:Y:S05]  /*2030*/  @!P1 BRA `(.L_x_26) ;  /* 0x0000000000049947 */ /* 0x000fea0003800000 */
[----:B------:R-:W-:Y:S01]  /*2040*/  BPT.TRAP 0x1 ;  /* 0x000000040000795c */ /* 0x000fe20000300000 */
.L_x_26:
[----:B------:R-:W-:Y:S01]  /*2050*/  ULEA UR8, UR24, UR12, 0x3 ;  /* 0x0000000c18087291 */ /* 0x000fe2000f8e183f */
[----:B------:R-:W-:-:S08]  /*2060*/  SHF.L.U32 R14, R22, 0x1f, RZ ;  /* 0x0000001f160e7819 */ /* 0x000fd000000006ff */
[----:B------:R0:W1:Y:S01]  /*2070*/  SYNCS.PHASECHK.TRANS64.TRYWAIT P0, [UR8], R14 ;  /* 0x0000000eff0075a7 */ /* 0x0000620008000148 */
[----:B------:R-:W-:Y:S05]  /*2080*/  @!P1 BRA `(.L_x_27) ;  /* 0x0000000000049947 */ /* 0x000fea0003800000 */
[----:B------:R-:W-:Y:S01]  /*2090*/  BPT.TRAP 0x1 ;  /* 0x000000040000795c */ /* 0x000fe20000300000 */
.L_x_27:
[----:B-1----:R-:W-:Y:S05]  /*20a0*/  @P0 BRA `(.L_x_28) ;  /* 0x0000000000080947 */ /* 0x002fea0003800000 */
[----:B------:R-:W1:Y:S02]  /*20b0*/  SYNCS.PHASECHK.TRANS64.TRYWAIT P0, [UR8], R14 ;  /* 0x0000000eff0075a7 */ /* 0x000e640008000148 */
[----:B-1----:R-:W-:Y:S05]  /*20c0*/  @!P0 BRA `(.L_x_29) ;  /* 0x0000004800508947 */ /* 0x002fea0003800000 */
.L_x_28:
[----:B------:R-:W-:Y:S01]  /*20d0*/  UISETP.NE.AND UP0, UPT, UR5, URZ, UPT ;  /* 0x0000003f0500728c */ /* 0x000fe2000bf05270 */
[----:B------:R-:W-:Y:S01]  /*20e0*/  WARPGROUP.ARRIVE ;  /* 0x00000000000079c5 */ /* 0x000fe20000000000 */
[----:B------:R-:W-:Y:S02]  /*20f0*/  ULEA UR8, UR24, UR19, 0x8 ;  /* 0x0000001318087291 */ /* 0x000fe4000f8e403f */
[----:B------:R-:W-:Y:S02]  /*2100*/  USEL UR6, UR6, URZ, !UP0 ;  /* 0x0000003f06067287 */ /* 0x000fe4000c000000 */
[----:B------:R-:W-:Y:S02]  /*2110*/  ULEA UR10, UR24, UR18, 0x8 ;  /* 0x00000012180a7291 */ /* 0x000fe4000f8e403f */
[----:B------:R-:W-:Y:S01]  /*2120*/  UISETP.NE.U32.AND UP0, UPT, UR6, URZ, UPT ;  /* 0x0000003f0600728c */ /* 0x000fe2000bf05070 */
[----:B------:R-:W-:Y:S01]  /*2130*/  UMOV UR9, 0x80000020 ;  /* 0x8000002000097882 */ /* 0x000fe20000000000 */
[----:B------:R-:W-:Y:S01]  /*2140*/  UMOV UR11, 0x80000020 ;  /* 0x80000020000b7882 */ /* 0x000fe20000000000 */
[----:B------:R-:W-:-:S08]  /*2150*/  UIADD3 UR4, UR4, 0x2, URZ ;  /* 0x0000000204047890 */ /* 0x000fd0000fffe03f */
[----:B------:R-:W-:Y:S01]  /*2160*/  QGMMA.64x64x32.F32.E5M2.E5M2 R24, gdesc[UR8], R24, UP0 ;  /* 0x00e00000081879f3 */ /* 0x000fe2000bf03818 */
[----:B------:R-:W-:Y:S02]  /*2170*/  UIADD3 UR8, UR8, 0x2, URZ ;  /* 0x0000000208087890 */ /* 0x000fe4000fffe03f */
[----:B------:R-:W-:Y:S01]  /*2180*/  UIADD3 UR10, UR10, 0x2, URZ ;  /* 0x000000020a0a7890 */ /* 0x000fe2000fffe03f */
[----:B------:R-:W-:Y:S01]  /*2190*/  UMOV UR9, 0x80000020 ;  /* 0x8000002000097882 */ /* 0x000fe20000000000 */
[----:B------:R-:W-:Y:S01]  /*21a0*/  UMOV UR11, 0x80000020 ;  /* 0x80000020000b7882 */ /* 0x000fe20000000000 */
[----:B------:R-:W-:-:S04]  /*21b0*/  UISETP.NE.AND UP0, UPT, UR4, UR25, UPT ;  /* 0x000000190400728c */ /* 0x000fc8000bf05270 */
[----:B------:R-:W-:-:S06]  /*21c0*/  USEL UR5, URZ, 0x1, UP0 ;  /* 0x000000013f057887 */ /* 0x000fcc0008000000 */
[----:B------:R-:W-:Y:S01]  /*21d0*/  ISETP.NE.AND P0, PT, RZ, UR5, PT ;  /* 0x00000005ff007c0c */ /* 0x000fe2000bf05270 */
[----:B------:R-:W-:Y:S03]  /*21e0*/  QGMMA.64x64x32.F32.E5M2.E5M2 R24, gdesc[UR8], R24, gsb0 ;  /* 0x00e00000081879f3 */ /* 0x000fe60008003818 */
[----:B------:R-:W-:-:S09]  /*21f0*/  WARPGROUP.DEPBAR.LE gsb0, 0x1 ;  /* 0x00008000000079c5 */ /* 0x000fd20000010100 */
[----:B------:R-:W-:Y:S05]  /*2200*/  @!P0 BRA `(.L_x_30) ;  /* 0x0000000000888947 */ /* 0x000fea0003800000 */
[----:B------:R-:W-:Y:S02]  /*2210*/  WARPGROUP.DEPBAR.LE gsb0, 0x0 ;  /* 0x00008000000079c5 */ /* 0x000fe40000010000 */
[----:B------:R-:W-:-:S01]  /*2220*/  FADD R85, R24, R85 ;  /* 0x0000005518557221 */ /* 0x000fc20000000000 */
[----:B------:R-:W-:Y:S01]  /*2230*/  FADD R84, R25, R84 ;  /* 0x0000005419547221 */ /* 0x000fe20000000000 */
        /* <DEDUP_REMOVED lines=30> */
[----:B------:R-:W-:-:S06]  /*2420*/  UMOV UR4, URZ ;  /* 0x0000003f00047c82 */ /* 0x000fcc0008000000 */
.L_x_30:
[----:B------:R-:W-:Y:S05]  /*2430*/  @!P1 BRA `(.L_x_31) ;  /* 0x0000000000049947 */ /* 0x000fea0003800000 */
[----:B------:R-:W-:Y:S01]  /*2440*/  BPT.TRAP 0x1 ;  /* 0x000000040000795c */ /* 0x000fe20000300000 */
.L_x_31:
[----:B------:R-:W-:Y:S01]  /*2450*/  ISETP.NE.AND P0, PT, R9, RZ, PT ;  /* 0x000000ff0900720c */ /* 0x000fe20003f05270 */
[----:B------:R-:W-:-:S12]  /*2460*/  UISETP.GT.U32.AND UP0, UPT, UR7, 0x1, UPT ;  /* 0x000000010700788c */ /* 0x000fd8000bf04070 */
[----:B01----:R-:W-:-:S05]  /*2470*/  @P0 LEA R14, R13, UR12, 0x3 ;  /* 0x0000000c0d0e0c11 */ /* 0x003fca000f8e18ff */
[----:B------:R-:W-:-:S05]  /*2480*/  @P0 VIADD R15, R14, 0x20 ;  /* 0x000000200e0f0836 */ /* 0x000fca0000000000 */
[----:B------:R-:W-:-:S04]  /*2490*/  @P0 PRMT R15, R8, 0x654, R15 ;  /* 0x00000654080f0816 */ /* 0x000fc8000000000f */
[----:B------:R0:W-:Y:S01]  /*24a0*/  @P0 SYNCS.ARRIVE.TRANS64.RED.A1T0 RZ, [R15+URZ], RZ ;  /* 0x000000ff0fff09a7 */ /* 0x0001e2000810043f */
[----:B------:R-:W-:-:S13]  /*24b0*/  PLOP3.LUT P0, PT, PT, PT, UP0, 0x80, 0x0 ;  /* 0x000000000000781c */ /* 0x000fda0003f0f008 */
[----:B0-----:R-:W-:Y:S05]  /*24c0*/  @P0 BRA `(.L_x_32) ;  /* 0x0000000000040947 */ /* 0x001fea0003800000 */
[----:B------:R-:W-:Y:S01]  /*24d0*/  BPT.TRAP 0x1 ;  /* 0x000000040000795c */ /* 0x000fe20000300000 */
.L_x_32:
[----:B------:R-:W-:Y:S01]  /*24e0*/  UIADD3 UR24, UR24, 0x1, URZ ;  /* 0x0000000118187890 */ /* 0x000fe2000fffe03f */
[C---:B------:R-:W-:Y:S01]  /*24f0*/  ISETP.GT.AND P1, PT, R12.reuse, 0x1, PT ;  /* 0x000000010c00780c */ /* 0x040fe20003f24270 */
[----:B------:R-:W-:Y:S02]  /*2500*/  VIADD R13, R13, 0x1 ;  /* 0x000000010d0d7836 */ /* 0x000fe40000000000 */
[----:B------:R-:W-:Y:S01]  /*2510*/  UISETP.NE.AND UP0, UPT, UR24, 0x4, UPT ;  /* 0x000000041800788c */ /* 0x000fe2000bf05270 */
[----:B------:R-:W-:Y:S02]  /*2520*/  VIADD R12, R12, 0xffffffff ;  /* 0xffffffff0c0c7836 */ /* 0x000fe40000000000 */
[C---:B------:R-:W-:Y:S01]  /*2530*/  ISETP.NE.AND P0, PT, R13.reuse, 0x4, PT ;  /* 0x000000040d00780c */ /* 0x040fe20003f05270 */
[----:B------:R-:W-:Y:S02]  /*2540*/  USEL UR6, URZ, 0x1, UP0 ;  /* 0x000000013f067887 */ /* 0x000fe40008000000 */
[----:B------:R-:W-:Y:S01]  /*2550*/  USEL UR24, UR24, URZ, UP0 ;  /* 0x0000003f18187287 */ /* 0x000fe20008000000 */
[----:B------:R-:W-:-:S03]  /*2560*/  SEL R13, R13, RZ, P0 ;  /* 0x000000ff0d0d7207 */ /* 0x000fc60000000000 */
[----:B------:R-:W-:Y:S01]  /*2570*/  LOP3.LUT R22, R22, UR6, RZ, 0x3c, !PT ;  /* 0x0000000616167c12 */ /* 0x000fe2000f8e3cff */
[----:B------:R-:W-:Y:S01]  /*2580*/  UMOV UR6, 0x1 ;  /* 0x0000000100067882 */ /* 0x000fe20000000000 */
[----:B------:R-:W-:Y:S06]  /*2590*/  @P1 BRA `(.L_x_33) ;  /* 0xfffffff8009c1947 */ /* 0x000fec000383ffff */
.L_x_25:
[----:B------:R-:W-:Y:S01]  /*25a0*/  UISETP.NE.AND UP0, UPT, UR4, URZ, UPT ;  /* 0x0000003f0400728c */ /* 0x000fe2000bf05270 */
[----:B01----:R-:W0:Y:S03]  /*25b0*/  LDC R12, c[0x0][0x28c] ;  /* 0x0000a300ff0c7b82 */ /* 0x003e260000000800 */
[----:B------:R-:W-:-:S06]  /*25c0*/  USEL UR4, URZ, 0x1, !UP0 ;  /* 0x000000013f047887 */ /* 0x000fcc000c000000 */
[----:B------:R-:W-:-:S13]  /*25d0*/  ISETP.NE.AND P0, PT, RZ, UR4, PT ;  /* 0x00000004ff007c0c */ /* 0x000fda000bf05270 */
[----:B------:R-:W-:Y:S05]  /*25e0*/  @!P0 BRA `(.L_x_34) ;  /* 0x0000000000848947 */ /* 0x000fea0003800000 */
[----:B------:R-:W-:Y:S02]  /*25f0*/  WARPGROUP.DEPBAR.LE gsb0, 0x0 ;  /* 0x00008000000079c5 */ /* 0x000fe40000010000 */
[----:B------:R-:W-:Y:S01]  /*2600*/  FADD R85, R24, R85 ;  /* 0x0000005518557221 */ /* 0x000fe20000000000 */
        /* <DEDUP_REMOVED lines=30> */
[----:B------:R-:W-:-:S07]  /*27f0*/  FADD R20, R20, R55 ;  /* 0x0000003714147221 */ /* 0x000fce0000000000 */
.L_x_34:
[----:B0-----:R-:W-:Y:S01]  /*2800*/  ISETP.GE.AND P0, PT, R12, 0x1, PT ;  /* 0x000000010c00780c */ /* 0x001fe20003f06270 */
[----:B------:R0:W-:Y:S01]  /*2810*/  SYNCS.ARRIVE.TRANS64.A1T0 RZ, [R87+UR33], RZ ;  /* 0x000000ff57ff79a7 */ /* 0x0001e20008100021 */
[----:B------:R-:W-:-:S11]  /*2820*/  WARPGROUP.DEPBAR.LE gsb0, 0x0 ;  /* 0x00008000000079c5 */ /* 0x000fd60000010000 */
[----:B------:R-:W-:Y:S05]  /*2830*/  @!P0 BRA `(.L_x_35) ;  /* 0x0000000000488947 */ /* 0x000fea0003800000 */
[----:B------:R-:W-:-:S06]  /*2840*/  UISETP.NE.AND UP0, UPT, UR31, 0x3, UPT ;  /* 0x000000031f00788c */ /* 0x000fcc000bf05270 */
[----:B------:R-:W-:-:S13]  /*2850*/  PLOP3.LUT P0, PT, PT, PT, UP0, 0x80, 0x0 ;  /* 0x000000000000781c */ /* 0x000fda0003f0f008 */
[----:B------:R-:W-:Y:S05]  /*2860*/  @!P0 BRA `(.L_x_36) ;  /* 0x0000000000048947 */ /* 0x000fea0003800000 */
[----:B------:R-:W-:Y:S01]  /*2870*/  BPT.TRAP 0x1 ;  /* 0x000000040000795c */ /* 0x000fe20000300000 */
.L_x_36:
[----:B------:R-:W-:Y:S01]  /*2880*/  ISETP.NE.AND P0, PT, R9, RZ, PT ;  /* 0x000000ff0900720c */ /* 0x000fe20003f05270 */
[----:B------:R-:W-:-:S12]  /*2890*/  IMAD.U32 R13, RZ, RZ, UR12 ;  /* 0x0000000cff0d7e24 */ /* 0x000fd8000f8e00ff */
[----:B------:R-:W-:-:S05]  /*28a0*/  VOTEU.ANY UP0, P0 ;  /* 0x00000000003f7886 */ /* 0x000fca0000000100 */
[----:B------:R-:W-:Y:S02]  /*28b0*/  @UP0 UIADD3 UR4, UR16, UR15, URZ ;  /* 0x0000000f10040290 */ /* 0x000fe4000fffe03f */
[----:B------:R-:W-:-:S04]  /*28c0*/  UISETP.GT.U32.AND UP0, UPT, UR7, 0x1, UPT ;  /* 0x000000010700788c */ /* 0x000fc8000bf04070 */
[----:B------:R-:W-:-:S04]  /*28d0*/  IMAD.U32 R12, RZ, RZ, UR4 ;  /* 0x00000004ff0c7e24 */ /* 0x000fc8000f8e00ff */
[----:B------:R-:W-:-:S05]  /*28e0*/  @P0 IMAD.SHL.U32 R12, R12, 0x8, RZ ;  /* 0x000000080c0c0824 */ /* 0x000fca00078e00ff */
[----:B------:R-:W-:-:S04]  /*28f0*/  @P0 LOP3.LUT R12, R12, 0x18, RZ, 0xc0, !PT ;  /* 0x000000180c0c0812 */ /* 0x000fc800078ec0ff */
[----:B------:R-:W-:-:S04]  /*2900*/  @P0 IADD3 R13, R13, 0x20, R12 ;  /* 0x000000200d0d0810 */ /* 0x000fc80007ffe00c */
[----:B------:R-:W-:-:S04]  /*2910*/  @P0 PRMT R13, R8, 0x654, R13 ;  /* 0x00000654080d0816 */ /* 0x000fc8000000000d */
[----:B------:R1:W-:Y:S01]  /*2920*/  @P0 SYNCS.ARRIVE.TRANS64.RED.A1T0 RZ, [R13+URZ], RZ ;  /* 0x000000ff0dff09a7 */ /* 0x0003e2000810043f */
[----:B------:R-:W-:-:S13]  /*2930*/  PLOP3.LUT P0, PT, PT, PT, UP0, 0x80, 0x0 ;  /* 0x000000000000781c */ /* 0x000fda0003f0f008 */
[----:B-1----:R-:W-:Y:S05]  /*2940*/  @P0 BRA `(.L_x_35) ;  /* 0x0000000000040947 */ /* 0x002fea0003800000 */
[----:B------:R-:W-:Y:S01]  /*2950*/  BPT.TRAP 0x1 ;  /* 0x000000040000795c */ /* 0x000fe20000300000 */
.L_x_35:
[----:B------:R-:W-:Y:S01]  /*2960*/  SHF.L.U32 R12, R86, 0x1f, RZ ;  /* 0x0000001f560c7819 */ /* 0x000fe200000006ff */
[----:B------:R-:W1:Y:S01]  /*2970*/  LDC R25, c[0x0][0x288] ;  /* 0x0000a200ff197b82 */ /* 0x000e620000000800 */
[----:B------:R-:W-:Y:S02]  /*2980*/  IMAD.SHL.U32 R24, R2, 0x40, RZ ;  /* 0x0000004002187824 */ /* 0x000fe400078e00ff */
[----:B------:R-:W4:Y:S02]  /*2990*/  SYNCS.PHASECHK.TRANS64.TRYWAIT P0, [R17+URZ+0x8], R12 ;  /* 0x0000080c110075a7 */ /* 0x000f24000800017f */
[----:B----4-:R-:W-:Y:S05]  /*29a0*/  @!P0 BRA `(.L_x_37) ;  /* 0x0000004000308947 */ /* 0x010fea0003800000 */
.L_x_131:
[----:B------:R-:W-:Y:S01]  /*29b0*/  ULDC UR4, c[0x0][0x284] ;  /* 0x0000a10000047ab9 */ /* 0x000fe20000000800 */
[----:B------:R-:W-:Y:S01]  /*29c0*/  IMAD.SHL.U32 R28, R3, 0x40, RZ ;  /* 0x00000040031c7824 */ /* 0x000fe200078e00ff */
[----:B------:R-:W-:-:S04]  /*29d0*/  ISETP.GE.AND P0, PT, R24, UR4, PT ;  /* 0x0000000418007c0c */ /* 0x000fc8000bf06270 */
[----:B-1----:R-:W-:-:S13]  /*29e0*/  ISETP.GE.OR P0, PT, R28, R25, P0 ;  /* 0x000000191c00720c */ /* 0x002fda0000706670 */
[----:B------:R-:W-:Y:S05]  /*29f0*/  @P0 BRA `(.L_x_38) ;  /* 0x0000002400d00947 */ /* 0x000fea0003800000 */
[----:B------:R-:W1:Y:S01]  /*2a00*/  LDC.64 R22, c[0x0][0x5c8] ;  /* 0x00017200ff167b82 */ /* 0x000e620000000a00 */
[----:B------:R-:W-:Y:S01]  /*2a10*/  IMAD.SHL.U32 R14, R16, 0x2, RZ ;  /* 0x00000002100e7824 */ /* 0x000fe200078e00ff */
[----:B------:R-:W-:Y:S01]  /*2a20*/  SHF.R.S32.HI R30, RZ, 0x1f, R4 ;  /* 0x0000001fff1e7819 */ /* 0x000fe20000011404 */
[----:B------:R-:W-:Y:S01]  /*2a30*/  ULDC.64 UR4, c[0x0][0x5d0] ;  /* 0x0001740000047ab9 */ /* 0x000fe20000000a00 */
[----:B------:R-:W-:Y:S01]  /*2a40*/  SHF.R.S32.HI R29, RZ, 0x1f, R28 ;  /* 0x0000001fff1d7819 */ /* 0x000fe2000001141c */
[----:B------:R-:W-:Y:S01]  /*2a50*/  IMAD.WIDE R26, R2, 0x40, R6 ;  /* 0x00000040021a7825 */ /* 0x000fe200078e0206 */
[--C-:B------:R-:W-:Y:S01]  /*2a60*/  SHF.R.S32.HI R15, RZ, 0x1f, R14.reuse ;  /* 0x0000001fff0f7819 */ /* 0x100fe2000001140e */
[----:B------:R-:W-:Y:S02]  /*2a70*/  BSSY B0, `(.L_x_38) ;  /* 0x000026c000007945 */ /* 0x000fe40003800000 */
[----:B------:R-:W-:Y:S02]  /*2a80*/  IMAD R3, R30, UR4, RZ ;  /* 0x000000041e037c24 */ /* 0x000fe4000f8e02ff */
[----:B----4-:R-:W-:-:S04]  /*2a90*/  IMAD.WIDE.U32 R12, R4, UR4, R14 ;  /* 0x00000004040c7c25 */ /* 0x010fc8000f8e000e */
[----:B------:R-:W-:Y:S01]  /*2aa0*/  IMAD R3, R4, UR5, R3 ;  /* 0x0000000504037c24 */ /* 0x000fe2000f8e0203 */
[----:B------:R-:W-:Y:S01]  /*2ab0*/  IADD3 R12, P0, R28, R12, RZ ;  /* 0x0000000c1c0c7210 */ /* 0x000fe20007f1e0ff */
[----:B------:R-:W-:Y:S01]  /*2ac0*/  ULDC.64 UR4, c[0x0][0x5c0] ;  /* 0x0001700000047ab9 */ /* 0x000fe20000000a00 */
[----:B------:R-:W-:Y:S02]  /*2ad0*/  IMAD R25, R16, -0x2, R25 ;  /* 0xfffffffe10197824 */ /* 0x000fe400078e0219 */
[----:B------:R-:W-:Y:S01]  /*2ae0*/  IADD3.X R13, R29, R13, R3, P0, !PT ;  /* 0x0000000d1d0d7210 */ /* 0x000fe200007fe403 */
[----:B------:R-:W-:Y:S02]  /*2af0*/  IMAD.IADD R24, R19, 0x1, -R24 ;  /* 0x0000000113187824 */ /* 0x000fe400078e0a18 */
[----:B------:R-:W-:Y:S02]  /*2b00*/  IMAD.IADD R25, R25, 0x1, -R28 ;  /* 0x0000000119197824 */ /* 0x000fe400078e0a1c */
[----:B-1----:R-:W-:-:S02]  /*2b10*/  IMAD R2, R27, R22, RZ ;  /* 0x000000161b027224 */ /* 0x002fc400078e02ff */
[----:B------:R-:W-:-:S04]  /*2b20*/  IMAD.WIDE.U32 R12, R26, R22, R12 ;  /* 0x000000161a0c7225 */ /* 0x000fc800078e000c */
[----:B------:R-:W-:Y:S01]  /*2b30*/  IMAD R3, R26, R23, R2 ;  /* 0x000000171a037224 */ /* 0x000fe200078e0202 */
[----:B------:R-:W-:Y:S02]  /*2b40*/  LEA R2, P0, R22, R12, 0x3 ;  /* 0x0000000c16027211 */ /* 0x000fe400078018ff */
[----:B------:R-:W-:Y:S01]  /*2b50*/  IADD3 R12, P1, R12, UR4, RZ ;  /* 0x000000040c0c7c10 */ /* 0x000fe2000ff3e0ff */
[----:B------:R-:W-:Y:S01]  /*2b60*/  IMAD.IADD R13, R13, 0x1, R3 ;  /* 0x000000010d0d7824 */ /* 0x000fe200078e0203 */
[----:B------:R-:W-:-:S04]  /*2b70*/  IADD3 R2, P2, R2, UR4, RZ ;  /* 0x0000000402027c10 */ /* 0x000fc8000ff5e0ff */
[----:B------:R-:W-:Y:S02]  /*2b80*/  LEA.HI.X R3, R22, R13, R23, 0x3, P0 ;  /* 0x0000000d16037211 */ /* 0x000fe400000f1c17 */
[----:B---3-5:R-:W-:Y:S02]  /*2b90*/  FSETP.NEU.AND P0, PT, R11, RZ, PT ;  /* 0x000000ff0b00720b */ /* 0x028fe40003f0d000 */
[----:B------:R-:W-:Y:S02]  /*2ba0*/  IADD3.X R13, R13, UR5, RZ, P1, !PT ;  /* 0x000000050d0d7c10 */ /* 0x000fe40008ffe4ff */
[----:B------:R-:W-:-:S09]  /*2bb0*/  IADD3.X R3, R3, UR5, RZ, P2, !PT ;  /* 0x0000000503037c10 */ /* 0x000fd200097fe4ff */
[----:B------:R-:W-:Y:S05]  /*2bc0*/  @!P0 BRA `(.L_x_39) ;  /* 0x0000001c00188947 */ /* 0x000fea0003800000 */
[----:B------:R-:W-:Y:S01]  /*2bd0*/  ULDC.64 UR4, c[0x0][0x5b8] ;  /* 0x00016e0000047ab9 */ /* 0x000fe20000000a00 */
[----:B------:R-:W-:Y:S01]  /*2be0*/  ULDC.64 UR8, c[0x0][0x5a8] ;  /* 0x00016a0000087ab9 */ /* 0x000fe20000000a00 */
[----:B------:R-:W-:Y:S01]  /*2bf0*/  IMAD.WIDE.U32 R14, R4, UR4, R14 ;  /* 0x00000004040e7c25 */ /* 0x000fe2000f8e000e */
[----:B------:R-:W-:Y:S03]  /*2c00*/  BSSY B1, `(.L_x_40) ;  /* 0x0000010000017945 */ /* 0x000fe60003800000 */
[----:B------:R-:W-:Y:S01]  /*2c10*/  IMAD R23, R30, UR4, RZ ;  /* 0x000000041e177c24 */ /* 0x000fe2000f8e02ff */
[----:B------:R-:W-:-:S03]  /*2c20*/  IADD3 R22, P0, R28, R14, RZ ;  /* 0x0000000e1c167210 */ /* 0x000fc60007f1e0ff */
[----:B------:R-:W-:Y:S01]  /*2c30*/  IMAD R23, R4, UR5, R23 ;  /* 0x0000000504177c24 */ /* 0x000fe2000f8e0217 */
[----:B------:R-:W-:Y:S01]  /*2c40*/  ULDC.64 UR4, c[0x0][0x5b0] ;  /* 0x00016c0000047ab9 */ /* 0x000fe20000000a00 */
[----:B------:R-:W-:-:S03]  /*2c50*/  PRMT R4, RZ, 0x7610, R4 ;  /* 0x00007610ff047816 */ /* 0x000fc60000000004 */
[----:B------:R-:W-:Y:S01]  /*2c60*/  IADD3.X R23, R29, R15, R23, P0, !PT ;  /* 0x0000000f1d177210 */ /* 0x000fe200007fe417 */
[----:B------:R-:W-:Y:S01]  /*2c70*/  IMAD R29, R27, UR4, RZ ;  /* 0x000000041b1d7c24 */ /* 0x000fe2000f8e02ff */
[----:B------:R-:W-:Y:S01]  /*2c80*/  ISETP.GE.AND P0, PT, R25, 0x1, PT ;  /* 0x000000011900780c */ /* 0x000fe20003f06270 */
[----:B------:R-:W-:-:S03]  /*2c90*/  IMAD.WIDE.U32 R14, R26, UR4, R22 ;  /* 0x000000041a0e7c25 */ /* 0x000fc6000f8e0016 */
[----:B------:R-:W-:Y:S01]  /*2ca0*/  ISETP.LT.OR P2, PT, R24, 0x1, !P0 ;  /* 0x000000011800780c */ /* 0x000fe20004741670 */
[----:B------:R-:W-:Y:S01]  /*2cb0*/  IMAD R29, R26, UR5, R29 ;  /* 0x000000051a1d7c24 */ /* 0x000fe2000f8e021d */
[----:B------:R-:W-:-:S04]  /*2cc0*/  IADD3 R14, P1, R14, UR8, RZ ;  /* 0x000000080e0e7c10 */ /* 0x000fc8000ff3e0ff */
[----:B------:R-:W-:-:S07]  /*2cd0*/  IADD3.X R15, R15, UR9, R29, P1, !PT ;  /* 0x000000090f0f7c10 */ /* 0x000fce0008ffe41d */
[----:B------:R-:W-:Y:S05]  /*2ce0*/  @P2 BRA `(.L_x_41) ;  /* 0x0000000000042947 */ /* 0x000fea0003800000 */
[----:B------:R1:W5:Y:S02]  /*2cf0*/  LDG.E.U8 R4, desc[UR20][R14.64] ;  /* 0x000000140e047981 */ /* 0x000364000c1e1100 */
.L_x_41:
[----:B------:R-:W-:Y:S05]  /*2d00*/  BSYNC B1 ;  /* 0x0000000000017941 */ /* 0x000fea0003800000 */
.L_x_40:
[----:B-----5:R-:W-:Y:S01]  /*2d10*/  LOP3.LUT R4, R4, 0xff, RZ, 0xc0, !PT ;  /* 0x000000ff04047812 */ /* 0x020fe200078ec0ff */
[----:B------:R-:W-:Y:S01]  /*2d20*/  BSSY B1, `(.L_x_42) ;  /* 0x000000c000017945 */ /* 0x000fe20003800000 */
[----:B------:R-:W-:Y:S02]  /*2d30*/  ISETP.GE.AND P1, PT, R25, 0x2, PT ;  /* 0x000000021900780c */ /* 0x000fe40003f26270 */
[----:B------:R-:W-:Y:S02]  /*2d40*/  F2FP.F16.E5M2.UNPACK_B R4, R4 ;  /* 0x00000004ff04723e */ /* 0x000fe400020004ff */
[----:B------:R-:W-:-:S03]  /*2d50*/  ISETP.LT.OR P3, PT, R24, 0x1, !P1 ;  /* 0x000000011800780c */ /* 0x000fc60004f61670 */
[----:B------:R-:W-:-:S05]  /*2d60*/  HADD2.F32 R4, -RZ, R4.H0_H0 ;  /* 0x20000004ff047230 */ /* 0x000fca0000004100 */
[----:B------:R-:W-:-:S04]  /*2d70*/  FMUL R4, R4, R11 ;  /* 0x0000000b04047220 */ /* 0x000fc80000400000 */
[----:B--2---:R-:W-:-:S05]  /*2d80*/  FFMA R4, R85, R10, R4 ;  /* 0x0000000a55047223 */ /* 0x004fca0000000004 */
[----:B------:R-:W-:Y:S02]  /*2d90*/  F2FP.SATFINITE.E5M2.F32.PACK_AB_MERGE_C R29, RZ, R4, RZ ;  /* 0x00000004ff1d723e */ /* 0x000fe400048060ff */
[----:B------:R-:W-:-:S03]  /*2da0*/  PRMT R4, RZ, 0x7610, R4 ;  /* 0x00007610ff047816 */ /* 0x000fc60000000004 */
[----:B------:R2:W-:Y:S01]  /*2db0*/  @!P2 STG.E.U8 desc[UR20][R12.64], R29 ;  /* 0x0000001d0c00a986 */ /* 0x0005e2000c101114 */
[----:B------:R-:W-:Y:S05]  /*2dc0*/  @P3 BRA `(.L_x_43) ;  /* 0x0000000000043947 */ /* 0x000fea0003800000 */
[----:B------:R3:W5:Y:S02]  /*2dd0*/  LDG.E.U8 R4, desc[UR20][R14.64+0x1] ;  /* 0x000001140e047981 */ /* 0x000764000c1e1100 */
.L_x_43:
[----:B------:R-:W-:Y:S05]  /*2de0*/  BSYNC B1 ;  /* 0x0000000000017941 */ /* 0x000fea0003800000 */
.L_x_42:
[----:B-----5:R-:W-:Y:S01]  /*2df0*/  LOP3.LUT R4, R4, 0xff, RZ, 0xc0, !PT ;  /* 0x000000ff04047812 */ /* 0x020fe200078ec0ff */
[----:B------:R-:W-:Y:S01]  /*2e00*/  BSSY B1, `(.L_x_44) ;  /* 0x0000012000017945 */ /* 0x000fe20003800000 */
[----:B--2---:R-:W-:Y:S02]  /*2e10*/  IADD3 R29, P2, R26, 0x8, RZ ;  /* 0x000000081a1d7810 */ /* 0x004fe40007f5e0ff */
[----:B------:R-:W-:Y:S02]  /*2e20*/  F2FP.F16.E5M2.UNPACK_B R4, R4 ;  /* 0x00000004ff04723e */ /* 0x000fe400020004ff */
[----:B------:R-:W-:Y:S01]  /*2e30*/  ISETP.LT.OR P0, PT, R24, 0x9, !P0 ;  /* 0x000000091800780c */ /* 0x000fe20004701670 */
[----:B------:R-:W-:Y:S02]  /*2e40*/  IMAD.X R26, RZ, RZ, R27, P2 ;  /* 0x000000ffff1a7224 */ /* 0x000fe400010e061b */
[----:B------:R-:W-:Y:S02]  /*2e50*/  HADD2.F32 R4, -RZ, R4.H0_H0 ;  /* 0x20000004ff047230 */ /* 0x000fe40000004100 */
[----:B------:R-:W-:-:S02]  /*2e60*/  IMAD R26, R26, UR4, RZ ;  /* 0x000000041a1a7c24 */ /* 0x000fc4000f8e02ff */
[----:B------:R-:W-:-:S04]  /*2e70*/  IMAD.WIDE.U32 R22, R29, UR4, R22 ;  /* 0x000000041d167c25 */ /* 0x000fc8000f8e0016 */
[----:B------:R-:W-:Y:S01]  /*2e80*/  FMUL R27, R4, R11 ;  /* 0x0000000b041b7220 */ /* 0x000fe20000400000 */
[----:B------:R-:W-:Y:S01]  /*2e90*/  PRMT R4, RZ, 0x7610, R4 ;  /* 0x00007610ff047816 */ /* 0x000fe20000000004 */
[----:B------:R-:W-:Y:S02]  /*2ea0*/  IMAD R29, R29, UR5, R26 ;  /* 0x000000051d1d7c24 */ /* 0x000fe4000f8e021a */
[----:B------:R-:W-:Y:S01]  /*2eb0*/  FFMA R27, R84, R10, R27 ;  /* 0x0000000a541b7223 */ /* 0x000fe2000000001b */
[----:B------:R-:W-:-:S04]  /*2ec0*/  IADD3 R22, P2, R22, UR8, RZ ;  /* 0x0000000816167c10 */ /* 0x000fc8000ff5e0ff */
[----:B------:R-:W-:Y:S02]  /*2ed0*/  F2FP.SATFINITE.E5M2.F32.PACK_AB_MERGE_C R27, RZ, R27, RZ ;  /* 0x0000001bff1b723e */ /* 0x000fe400048060ff */
[----:B------:R-:W-:-:S03]  /*2ee0*/  IADD3.X R23, R23, UR9, R29, P2, !PT ;  /* 0x0000000917177c10 */ /* 0x000fc600097fe41d */
[----:B------:R2:W-:Y:S01]  /*2ef0*/  @!P3 STG.E.U8 desc[UR20][R12.64+0x1], R27 ;  /* 0x0000011b0c00b986 */ /* 0x0005e2000c101114 */
[----:B------:R-:W-:Y:S05]  /*2f00*/  @P0 BRA `(.L_x_45) ;  /* 0x0000000000040947 */ /* 0x000fea0003800000 */
[----:B------:R4:W5:Y:S02]  /*2f10*/  LDG.E.U8 R4, desc[UR20][R22.64] ;  /* 0x0000001416047981 */ /* 0x000964000c1e1100 */
.L_x_45:
[----:B------:R-:W-:Y:S05]  /*2f20*/  BSYNC B1 ;  /* 0x0000000000017941 */ /* 0x000fea0003800000 */
.L_x_44:
[----:B-----5:R-:W-:Y:S01]  /*2f30*/  LOP3.LUT R4, R4, 0xff, RZ, 0xc0, !PT ;  /* 0x000000ff04047812 */ /* 0x020fe200078ec0ff */
[----:B------:R-:W-:Y:S01]  /*2f40*/  BSSY B1, `(.L_x_46) ;  /* 0x000000b000017945 */ /* 0x000fe20003800000 */
[----:B------:R-:W-:Y:S02]  /*2f50*/  ISETP.LT.OR P1, PT, R24, 0x9, !P1 ;  /* 0x000000091800780c */ /* 0x000fe40004f21670 */
[----:B------:R-:W-:-:S05]  /*2f60*/  F2FP.F16.E5M2.UNPACK_B R4, R4 ;  /* 0x00000004ff04723e */ /* 0x000fca00020004ff */
[----:B------:R-:W-:-:S05]  /*2f70*/  HADD2.F32 R4, -RZ, R4.H0_H0 ;  /* 0x20000004ff047230 */ /* 0x000fca0000004100 */
[----:B------:R-:W-:-:S04]  /*2f80*/  FMUL R4, R4, R11 ;  /* 0x0000000b04047220 */ /* 0x000fc80000400000 */
[----:B------:R-:W-:-:S05]  /*2f90*/  FFMA R4, R83, R10, R4 ;  /* 0x0000000a53047223 */ /* 0x000fca0000000004 */
[----:B--2---:R-:W-:Y:S02]  /*2fa0*/  F2FP.SATFINITE.E5M2.F32.PACK_AB_MERGE_C R27, RZ, R4, RZ ;  /* 0x00000004ff1b723e */ /* 0x004fe400048060ff */
[----:B------:R-:W-:-:S03]  /*2fb0*/  PRMT R4, RZ, 0x7610, R4 ;  /* 0x00007610ff047816 */ /* 0x000fc60000000004 */
[----:B------:R2:W-:Y:S01]  /*2fc0*/  @!P0 STG.E.U8 desc[UR20][R2.64], R27 ;  /* 0x0000001b02008986 */ /* 0x0005e2000c101114 */
[----:B------:R-:W-:Y:S05]  /*2fd0*/  @P1 BRA `(.L_x_47) ;  /* 0x0000000000041947 */ /* 0x000fea0003800000 */
[----:B------:R0:W5:Y:S02]  /*2fe0*/  LDG.E.U8 R4, desc[UR20][R22.64+0x1] ;  /* 0x0000011416047981 */ /* 0x000164000c1e1100 */
.L_x_47:
[----:B------:R-:W-:Y:S05]  /*2ff0*/  BSYNC B1 ;  /* 0x0000000000017941 */ /* 0x000fea0003800000 */
.L_x_46:
[----:B-----5:R-:W-:Y:S01]  /*3000*/  LOP3.LUT R4, R4, 0xff, RZ, 0xc0, !PT ;  /* 0x000000ff04047812 */ /* 0x020fe200078ec0ff */
[----:B------:R-:W-:Y:S01]  /*3010*/  BSSY B1, `(.L_x_48) ;  /* 0x000000c000017945 */ /* 0x000fe20003800000 */
[----:B------:R-:W-:Y:S02]  /*3020*/  ISETP.GE.AND P0, PT, R25, 0x9, PT ;  /* 0x000000091900780c */ /* 0x000fe40003f06270 */
[----:B------:R-:W-:Y:S02]  /*3030*/  F2FP.F16.E5M2.UNPACK_B R4, R4 ;  /* 0x00000004ff04723e */ /* 0x000fe400020004ff */
[----:B------:R-:W-:-:S03]  /*3040*/  ISETP.LT.OR P2, PT, R24, 0x1, !P0 ;  /* 0x000000011800780c */ /* 0x000fc60004741670 */
[----:B------:R-:W-:-:S05]  /*3050*/  HADD2.F32 R4, -RZ, R4.H0_H0 ;  /* 0x20000004ff047230 */ /* 0x000fca0000004100 */
[----:B--2---:R-:W-:Y:S01]  /*3060*/  FMUL R27, R4, R11 ;  /* 0x0000000b041b7220 */ /* 0x004fe20000400000 */
[----:B------:R-:W-:-:S03]  /*3070*/  PRMT R4, RZ, 0x7610, R4 ;  /* 0x00007610ff047816 */ /* 0x000fc60000000004 */
[----:B------:R-:W-:-:S05]  /*3080*/  FFMA R27, R82, R10, R27 ;  /* 0x0000000a521b7223 */ /* 0x000fca000000001b */
[----:B------:R-:W-:-:S05]  /*3090*/  F2FP.SATFINITE.E5M2.F32.PACK_AB_MERGE_C R27, RZ, R27, RZ ;  /* 0x0000001bff1b723e */ /* 0x000fca00048060ff */
[----:B------:R2:W-:Y:S01]  /*30a0*/  @!P1 STG.E.U8 desc[UR20][R2.64+0x1], R27 ;  /* 0x0000011b02009986 */ /* 0x0005e2000c101114 */
[----:B------:R-:W-:Y:S05]  /*30b0*/  @P2 BRA `(.L_x_49) ;  /* 0x0000000000042947 */ /* 0x000fea0003800000 */
[----:B------:R0:W5:Y:S02]  /*30c0*/  LDG.E.U8 R4, desc[UR20][R14.64+0x8] ;  /* 0x000008140e047981 */ /* 0x000164000c1e1100 */
.L_x_49:
[----:B------:R-:W-:Y:S05]  /*30d0*/  BSYNC B1 ;  /* 0x0000000000017941 */ /* 0x000fea0003800000 */
.L_x_48:
[----:B-----5:R-:W-:Y:S01]  /*30e0*/  LOP3.LUT R4, R4, 0xff, RZ, 0xc0, !PT ;  /* 0x000000ff04047812 */ /* 0x020fe200078ec0ff */
[----:B------:R-:W-:Y:S01]  /*30f0*/  BSSY B1, `(.L_x_50) ;  /* 0x000000c000017945 */ /* 0x000fe20003800000 */
[----:B------:R-:W-:Y:S02]  /*3100*/  ISETP.GE.AND P1, PT, R25, 0xa, PT ;  /* 0x0000000a1900780c */ /* 0x000fe40003f26270 */
[----:B------:R-:W-:Y:S02]  /*3110*/  F2FP.F16.E5M2.UNPACK_B R4, R4 ;  /* 0x00000004ff04723e */ /* 0x000fe400020004ff */
[----:B------:R-:W-:-:S03]  /*3120*/  ISETP.LT.OR P3, PT, R24, 0x1, !P1 ;  /* 0x000000011800780c */ /* 0x000fc60004f61670 */
        /* <DEDUP_REMOVED lines=8> */
.L_x_51:
[----:B------:R-:W-:Y:S05]  /*31b0*/  BSYNC B1 ;  /* 0x0000000000017941 */ /* 0x000fea0003800000 */
.L_x_50:
[----:B-----5:R-:W-:Y:S01]  /*31c0*/  LOP3.LUT R4, R4, 0xff, RZ, 0xc0, !PT ;  /* 0x000000ff04047812 */ /* 0x020fe200078ec0ff */
[----:B------:R-:W-:Y:S01]  /*31d0*/  BSSY B1, `(.L_x_52) ;  /* 0x000000b000017945 */ /* 0x000fe20003800000 */
[----:B------:R-:W-:Y:S02]  /*31e0*/  ISETP.LT.OR P0, PT, R24, 0x9, !P0 ;  /* 0x000000091800780c */ /* 0x000fe40004701670 */
[----:B------:R-:W-:-:S05]  /*31f0*/  F2FP.F16.E5M2.UNPACK_B R4, R4 ;  /* 0x00000004ff04723e */ /* 0x000fca00020004ff */
        /* <DEDUP_REMOVED lines=8> */
.L_x_53:
[----:B------:R-:W-:Y:S05]  /*3280*/  BSYNC B1 ;  /* 0x0000000000017941 */ /* 0x000fea0003800000 */
.L_x_52:
        /* <DEDUP_REMOVED lines=12> */
.L_x_55:
[----:B------:R-:W-:Y:S05]  /*3350*/  BSYNC B1 ;  /* 0x0000000000017941 */ /* 0x000fea0003800000 */
.L_x_54:
        /* <DEDUP_REMOVED lines=13> */
.L_x_57:
[----:B------:R-:W-:Y:S05]  /*3430*/  BSYNC B1 ;  /* 0x0000000000017941 */ /* 0x000fea0003800000 */
.L_x_56:
        /* <DEDUP_REMOVED lines=13> */
.L_x_59:
[----:B------:R-:W-:Y:S05]  /*3510*/  BSYNC B1 ;  /* 0x0000000000017941 */ /* 0x000fea0003800000 */
.L_x_58:
        /* <DEDUP_REMOVED lines=12> */
.L_x_61:
[----:B------:R-:W-:Y:S05]  /*35e0*/  BSYNC B1 ;  /* 0x0000000000017941 */ /* 0x000fea0003800000 */
.L_x_60:
        /* <DEDUP_REMOVED lines=12> */
.L_x_63:
[----:B------:R-:W-:Y:S05]  /*36b0*/  BSYNC B1 ;  /* 0x0000000000017941 */ /* 0x000fea0003800000 */
.L_x_62:
        /* <DEDUP_REMOVED lines=13> */
.L_x_65:
[----:B------:R-:W-:Y:S05]  /*3790*/  BSYNC B1 ;  /* 0x0000000000017941 */ /* 0x000fea0003800000 */
.L_x_64:
        /* <DEDUP_REMOVED lines=13> */
.L_x_67:
[----:B------:R-:W-:Y:S05]  /*3870*/  BSYNC B1 ;  /* 0x0000000000017941 */ /* 0x000fea0003800000 */
.L_x_66:
        /* <DEDUP_REMOVED lines=12> */
.L_x_69:
[----:B------:R-:W-:Y:S05]  /*3940*/  BSYNC B1 ;  /* 0x0000000000017941 */ /* 0x000fea0003800000 */
.L_x_68:
        /* <DEDUP_REMOVED lines=12> */
.L_x_71:
[----:B------:R-:W-:Y:S05]  /*3a10*/  BSYNC B1 ;  /* 0x0000000000017941 */ /* 0x000fea0003800000 */
.L_x_70:
        /* <DEDUP_REMOVED lines=13> */
.L_x_73:
[----:B------:R-:W-:Y:S05]  /*3af0*/  BSYNC B1 ;  /* 0x0000000000017941 */ /* 0x000fea0003800000 */
.L_x_72:
        /* <DEDUP_REMOVED lines=13> */
.L_x_75:
[----:B------:R-:W-:Y:S05]  /*3bd0*/  BSYNC B1 ;  /* 0x0000000000017941 */ /* 0x000fea0003800000 */
.L_x_74:
        /* <DEDUP_REMOVED lines=12> */
.L_x_77:
[----:B------:R-:W-:Y:S05]  /*3ca0*/  BSYNC B1 ;  /* 0x0000000000017941 */ /* 0x000fea0003800000 */
.L_x_76:
        /* <DEDUP_REMOVED lines=12> */
.L_x_79:
[----:B------:R-:W-:Y:S05]  /*3d70*/  BSYNC B1 ;  /* 0x0000000000017941 */ /* 0x000fea0003800000 */
.L_x_78:
        /* <DEDUP_REMOVED lines=13> */
.L_x_81:
[----:B------:R-:W-:Y:S05]  /*3e50*/  BSYNC B1 ;  /* 0x0000000000017941 */ /* 0x000fea0003800000 */
.L_x_80:
        /* <DEDUP_REMOVED lines=13> */
.L_x_83:
[----:B------:R-:W-:Y:S05]  /*3f30*/  BSYNC B1 ;  /* 0x0000000000017941 */ /* 0x000fea0003800000 */
.L_x_82:
        /* <DEDUP_REMOVED lines=12> */
.L_x_85:
[----:B------:R-:W-:Y:S05]  /*4000*/  BSYNC B1 ;  /* 0x0000000000017941 */ /* 0x000fea0003800000 */
.L_x_84:
        /* <DEDUP_REMOVED lines=12> */
.L_x_87:
[----:B------:R-:W-:Y:S05]  /*40d0*/  BSYNC B1 ;  /* 0x0000000000017941 */ /* 0x000fea0003800000 */
.L_x_86:
        /* <DEDUP_REMOVED lines=13> */
.L_x_89:
[----:B------:R-:W-:Y:S05]  /*41b0*/  BSYNC B1 ;  /* 0x0000000000017941 */ /* 0x000fea0003800000 */
.L_x_88:
        /* <DEDUP_REMOVED lines=13> */
.L_x_91:
[----:B------:R-:W-:Y:S05]  /*4290*/  BSYNC B1 ;  /* 0x0000000000017941 */ /* 0x000fea0003800000 */
.L_x_90:
        /* <DEDUP_REMOVED lines=12> */
.L_x_93:
[----:B------:R-:W-:Y:S05]  /*4360*/  BSYNC B1 ;  /* 0x0000000000017941 */ /* 0x000fea0003800000 */
.L_x_92:
        /* <DEDUP_REMOVED lines=12> */
.L_x_95:
[----:B------:R-:W-:Y:S05]  /*4430*/  BSYNC B1 ;  /* 0x0000000000017941 */ /* 0x000fea0003800000 */
.L_x_94:
        /* <DEDUP_REMOVED lines=13> */
.L_x_97:
[----:B------:R-:W-:Y:S05]  /*4510*/  BSYNC B1 ;  /* 0x0000000000017941 */ /* 0x000fea0003800000 */
.L_x_96:
        /* <DEDUP_REMOVED lines=8> */
[----:B------:R-:W-:Y:S02]  /*45a0*/  F2FP.SATFINITE.E5M2.F32.PACK_AB_MERGE_C R25, RZ, R4, RZ ;  /* 0x00000004ff19723e */ /* 0x000fe400048060ff */
[----:B------:R-:W-:-:S03]  /*45b0*/  PRMT R4, RZ, 0x7610, R4 ;  /* 0x00007610ff047816 */ /* 0x000fc60000000004 */
[----:B------:R0:W-:Y:S01]  /*45c0*/  @!P2 STG.E.U8 desc[UR20][R12.64+0x38], R25 ;  /* 0x000038190c00a986 */ /* 0x0001e2000c101114 */
[----:B------:R-:W-:Y:S05]  /*45d0*/  @P3 BRA `(.L_x_99) ;  /* 0x0000000000043947 */ /* 0x000fea0003800000 */
[----:B------:R0:W5:Y:S02]  /*45e0*/  LDG.E.U8 R4, desc[UR20][R14.64+0x39] ;  /* 0x000039140e047981 */ /* 0x000164000c1e1100 */
.L_x_99:
[----:B------:R-:W-:Y:S05]  /*45f0*/  BSYNC B1 ;  /* 0x0000000000017941 */ /* 0x000fea0003800000 */
.L_x_98:
[----:B-----5:R-:W-:Y:S01]  /*4600*/  LOP3.LUT R4, R4, 0xff, RZ, 0xc0, !PT ;  /* 0x000000ff04047812 */ /* 0x020fe200078ec0ff */
[----:B------:R-:W-:Y:S01]  /*4610*/  BSSY B1, `(.L_x_100) ;  /* 0x000000b000017945 */ /* 0x000fe20003800000 */
[----:B------:R-:W-:Y:S02]  /*4620*/  ISETP.LT.OR P0, PT, R24, 0x9, !P0 ;  /* 0x000000091800780c */ /* 0x000fe40004701670 */
[----:B------:R-:W-:-:S05]  /*4630*/  F2FP.F16.E5M2.UNPACK_B R4, R4 ;  /* 0x00000004ff04723e */ /* 0x000fca00020004ff */
[----:B------:R-:W-:-:S05]  /*4640*/  HADD2.F32 R4, -RZ, R4.H0_H0 ;  /* 0x20000004ff047230 */ /* 0x000fca0000004100 */
[----:B01-3--:R-:W-:Y:S01]  /*4650*/  FMUL R15, R4, R11 ;  /* 0x0000000b040f7220 */ /* 0x00bfe20000400000 */
[----:B------:R-:W-:-:S03]  /*4660*/  PRMT R4, RZ, 0x7610, R4 ;  /* 0x00007610ff047816 */ /* 0x000fc60000000004 */
[----:B------:R-:W-:-:S05]  /*4670*/  FFMA R15, R56, R10, R15 ;  /* 0x0000000a380f7223 */ /* 0x000fca000000000f */
[----:B------:R-:W-:-:S05]  /*4680*/  F2FP.SATFINITE.E5M2.F32.PACK_AB_MERGE_C R15, RZ, R15, RZ ;  /* 0x0000000fff0f723e */ /* 0x000fca00048060ff */
[----:B------:R0:W-:Y:S01]  /*4690*/  @!P3 STG.E.U8 desc[UR20][R12.64+0x39], R15 ;  /* 0x0000390f0c00b986 */ /* 0x0001e2000c101114 */
[----:B------:R-:W-:Y:S05]  /*46a0*/  @P0 BRA `(.L_x_101) ;  /* 0x0000000000040947 */ /* 0x000fea0003800000 */
[----:B------:R1:W5:Y:S02]  /*46b0*/  LDG.E.U8 R4, desc[UR20][R22.64+0x38] ;  /* 0x0000381416047981 */ /* 0x000364000c1e1100 */
.L_x_101:
[----:B------:R-:W-:Y:S05]  /*46c0*/  BSYNC B1 ;  /* 0x0000000000017941 */ /* 0x000fea0003800000 */
.L_x_100:
[----:B-----5:R-:W-:Y:S01]  /*46d0*/  LOP3.LUT R4, R4, 0xff, RZ, 0xc0, !PT ;  /* 0x000000ff04047812 */ /* 0x020fe200078ec0ff */
[----:B------:R-:W-:Y:S01]  /*46e0*/  BSSY B1, `(.L_x_102) ;  /* 0x000000b000017945 */ /* 0x000fe20003800000 */
[----:B------:R-:W-:Y:S02]  /*46f0*/  ISETP.LT.OR P1, PT, R24, 0x9, !P1 ;  /* 0x000000091800780c */ /* 0x000fe40004f21670 */
[----:B------:R-:W-:-:S05]  /*4700*/  F2FP.F16.E5M2.UNPACK_B R4, R4 ;  /* 0x00000004ff04723e */ /* 0x000fca00020004ff */
[----:B------:R-:W-:-:S05]  /*4710*/  HADD2.F32 R4, -RZ, R4.H0_H0 ;  /* 0x20000004ff047230 */ /* 0x000fca0000004100 */
[----:B------:R-:W-:-:S04]  /*4720*/  FMUL R4, R4, R11 ;  /* 0x0000000b04047220 */ /* 0x000fc80000400000 */
[----:B------:R-:W-:-:S05]  /*4730*/  FFMA R4, R21, R10, R4 ;  /* 0x0000000a15047223 */ /* 0x000fca0000000004 */
[----:B0-----:R-:W-:Y:S02]  /*4740*/  F2FP.SATFINITE.E5M2.F32.PACK_AB_MERGE_C R13, RZ, R4, RZ ;  /* 0x00000004ff0d723e */ /* 0x001fe400048060ff */
[----:B------:R-:W-:-:S03]  /*4750*/  PRMT R4, RZ, 0x7610, R4 ;  /* 0x00007610ff047816 */ /* 0x000fc60000000004 */
[----:B------:R0:W-:Y:S01]  /*4760*/  @!P0 STG.E.U8 desc[UR20][R2.64+0x38], R13 ;  /* 0x0000380d02008986 */ /* 0x0001e2000c101114 */
[----:B------:R-:W-:Y:S05]  /*4770*/  @P1 BRA `(.L_x_103) ;  /* 0x0000000000041947 */ /* 0x000fea0003800000 */
[----:B------:R3:W5:Y:S02]  /*4780*/  LDG.E.U8 R4, desc[UR20][R22.64+0x39] ;  /* 0x0000391416047981 */ /* 0x000764000c1e1100 */
.L_x_103:
[----:B------:R-:W-:Y:S05]  /*4790*/  BSYNC B1 ;  /* 0x0000000000017941 */ /* 0x000fea0003800000 */
.L_x_102:
[----:B------:R-:W-:Y:S05]  /*47a0*/  @P1 BRA `(.L_x_104) ;  /* 0x0000000800601947 */ /* 0x000fea0003800000 */
[----:B-----5:R-:W-:-:S04]  /*47b0*/  LOP3.LUT R4, R4, 0xff, RZ, 0xc0, !PT ;  /* 0x000000ff04047812 */ /* 0x020fc800078ec0ff */
[----:B------:R-:W-:-:S05]  /*47c0*/  F2FP.F16.E5M2.UNPACK_B R4, R4 ;  /* 0x00000004ff04723e */ /* 0x000fca00020004ff */
[----:B------:R-:W-:-:S05]  /*47d0*/  HADD2.F32 R4, -RZ, R4.H0_H0 ;  /* 0x20000004ff047230 */ /* 0x000fca0000004100 */
[----:B0-----:R-:W-:-:S04]  /*47e0*/  FMUL R13, R4, R11 ;  /* 0x0000000b040d7220 */ /* 0x001fc80000400000 */
[----:B------:R-:W-:-:S05]  /*47f0*/  FFMA R13, R20, R10, R13 ;  /* 0x0000000a140d7223 */ /* 0x000fca000000000d */
[----:B------:R-:W-:-:S05]  /*4800*/  F2FP.SATFINITE.E5M2.F32.PACK_AB_MERGE_C R13, RZ, R13, RZ ;  /* 0x0000000dff0d723e */ /* 0x000fca00048060ff */
[----:B------:R0:W-:Y:S01]  /*4810*/  STG.E.U8 desc[UR20][R2.64+0x39], R13 ;  /* 0x0000390d02007986 */ /* 0x0001e2000c101114 */
[----:B------:R-:W-:Y:S05]  /*4820*/  BRA `(.L_x_104) ;  /* 0x0000000800407947 */ /* 0x000fea0003800000 */
.L_x_39:
[----:B------:R-:W-:Y:S01]  /*4830*/  ISETP.GE.AND P0, PT, R25, 0x1, PT ;  /* 0x000000011900780c */ /* 0x000fe20003f06270 */
[-C--:B--2---:R-:W-:Y:S01]  /*4840*/  FMUL R85, R85, R10.reuse ;  /* 0x0000000a55557220 */ /* 0x084fe20000400000 */
[----:B------:R-:W-:Y:S01]  /*4850*/  ISETP.GE.AND P1, PT, R25, 0x2, PT ;  /* 0x000000021900780c */ /* 0x000fe20003f26270 */
[-C--:B------:R-:W-:Y:S01]  /*4860*/  FMUL R84, R84, R10.reuse ;  /* 0x0000000a54547220 */ /* 0x080fe20000400000 */
[C---:B------:R-:W-:Y:S01]  /*4870*/  ISETP.LT.OR P2, PT, R24.reuse, 0x1, !P0 ;  /* 0x000000011800780c */ /* 0x040fe20004741670 */
[-C--:B------:R-:W-:Y:S01]  /*4880*/  FMUL R83, R83, R10.reuse ;  /* 0x0000000a53537220 */ /* 0x080fe20000400000 */
[----:B------:R-:W-:Y:S01]  /*4890*/  ISETP.LT.OR P3, PT, R24, 0x1, !P1 ;  /* 0x000000011800780c */ /* 0x000fe20004f61670 */
[-C--:B------:R-:W-:Y:S01]  /*48a0*/  FMUL R82, R82, R10.reuse ;  /* 0x0000000a52527220 */ /* 0x080fe20000400000 */
[----:B------:R-:W-:Y:S01]  /*48b0*/  ISETP.LT.OR P0, PT, R24, 0x9, !P0 ;  /* 0x000000091800780c */ /* 0x000fe20004701670 */
[-C--:B------:R-:W-:Y:S01]  /*48c0*/  FMUL R81, R81, R10.reuse ;  /* 0x0000000a51517220 */ /* 0x080fe20000400000 */
[----:B------:R-:W-:Y:S01]  /*48d0*/  F2FP.SATFINITE.E5M2.F32.PACK_AB_MERGE_C R85, RZ, R85, RZ ;  /* 0x00000055ff55723e */ /* 0x000fe200048060ff */
[----:B------:R-:W-:Y:S01]  /*48e0*/  FMUL R80, R80, R10 ;  /* 0x0000000a50507220 */ /* 0x000fe20000400000 */
[----:B------:R-:W-:Y:S01]  /*48f0*/  F2FP.SATFINITE.E5M2.F32.PACK_AB_MERGE_C R15, RZ, R84, RZ ;  /* 0x00000054ff0f723e */ /* 0x000fe200048060ff */
[-C--:B------:R-:W-:Y:S01]  /*4900*/  FMUL R78, R78, R10.reuse ;  /* 0x0000000a4e4e7220 */ /* 0x080fe20000400000 */
[----:B------:R-:W-:Y:S01]  /*4910*/  F2FP.SATFINITE.E5M2.F32.PACK_AB_MERGE_C R83, RZ, R83, RZ ;  /* 0x00000053ff53723e */ /* 0x000fe200048060ff */
[-C--:B------:R-:W-:Y:S01]  /*4920*/  FMUL R79, R79, R10.reuse ;  /* 0x0000000a4f4f7220 */ /* 0x080fe20000400000 */
[----:B------:R-:W-:Y:S01]  /*4930*/  F2FP.SATFINITE.E5M2.F32.PACK_AB_MERGE_C R81, RZ, R81, RZ ;  /* 0x00000051ff51723e */ /* 0x000fe200048060ff */
[----:B------:R-:W-:Y:S01]  /*4940*/  @!P2 STG.E.U8 desc[UR20][R12.64], R85 ;  /* 0x000000550c00a986 */ /* 0x000fe2000c101114 */
[C---:B------:R-:W-:Y:S01]  /*4950*/  ISETP.GE.AND P2, PT, R25.reuse, 0x9, PT ;  /* 0x000000091900780c */ /* 0x040fe20003f46270 */
[----:B------:R-:W-:Y:S01]  /*4960*/  FMUL R76, R76, R10 ;  /* 0x0000000a4c4c7220 */ /* 0x000fe20000400000 */
[----:B------:R-:W-:Y:S01]  /*4970*/  F2FP.SATFINITE.E5M2.F32.PACK_AB_MERGE_C R23, RZ, R80, RZ ;  /* 0x00000050ff17723e */ /* 0x000fe200048060ff */
[----:B------:R1:W-:Y:S01]  /*4980*/  @!P3 STG.E.U8 desc[UR20][R12.64+0x1], R15 ;  /* 0x0000010f0c00b986 */ /* 0x0003e2000c101114 */
[----:B------:R-:W-:Y:S01]  /*4990*/  ISETP.GE.AND P3, PT, R25, 0xa, PT ;  /* 0x0000000a1900780c */ /* 0x000fe20003f66270 */
[-C--:B------:R-:W-:Y:S01]  /*49a0*/  FMUL R77, R77, R10.reuse ;  /* 0x0000000a4d4d7220 */ /* 0x080fe20000400000 */
[C---:B------:R-:W-:Y:S01]  /*49b0*/  ISETP.LT.OR P4, PT, R24.reuse, 0x1, !P2 ;  /* 0x000000011800780c */ /* 0x040fe20005781670 */
[----:B------:R-:W-:Y:S01]  /*49c0*/  @!P0 STG.E.U8 desc[UR20][R2.64], R83 ;  /* 0x0000005302008986 */ /* 0x000fe2000c101114 */
[C---:B------:R-:W-:Y:S01]  /*49d0*/  ISETP.LT.OR P0, PT, R24.reuse, 0x9, !P1 ;  /* 0x000000091800780c */ /* 0x040fe20004f01670 */
[-C--:B------:R-:W-:Y:S01]  /*49e0*/  FMUL R75, R75, R10.reuse ;  /* 0x0000000a4b4b7220 */ /* 0x080fe20000400000 */
[----:B------:R-:W-:Y:S01]  /*49f0*/  ISETP.LT.OR P5, PT, R24, 0x1, !P3 ;  /* 0x000000011800780c */ /* 0x000fe20005fa1670 */
[-C--:B------:R-:W-:Y:S01]  /*4a00*/  FMUL R74, R74, R10.reuse ;  /* 0x0000000a4a4a7220 */ /* 0x080fe20000400000 */
[C---:B------:R-:W-:Y:S01]  /*4a10*/  ISETP.LT.OR P1, PT, R24.reuse, 0x9, !P2 ;  /* 0x000000091800780c */ /* 0x040fe20005721670 */
[-C--:B------:R-:W-:Y:S01]  /*4a20*/  FMUL R73, R73, R10.reuse ;  /* 0x0000000a49497220 */ /* 0x080fe20000400000 */
[----:B------:R-:W-:Y:S01]  /*4a30*/  ISETP.LT.OR P2, PT, R24, 0x9, !P3 ;  /* 0x000000091800780c */ /* 0x000fe20005f41670 */
[----:B------:R-:W-:Y:S01]  /*4a40*/  FMUL R72, R72, R10 ;  /* 0x0000000a48487220 */ /* 0x000fe20000400000 */
[----:B-1----:R-:W-:Y:S01]  /*4a50*/  F2FP.SATFINITE.E5M2.F32.PACK_AB_MERGE_C R15, RZ, R82, RZ ;  /* 0x00000052ff0f723e */ /* 0x002fe200048060ff */
[----:B------:R-:W-:Y:S01]  /*4a60*/  FMUL R71, R71, R10 ;  /* 0x0000000a47477220 */ /* 0x000fe20000400000 */
[----:B------:R-:W-:Y:S01]  /*4a70*/  F2FP.SATFINITE.E5M2.F32.PACK_AB_MERGE_C R27, RZ, R78, RZ ;  /* 0x0000004eff1b723e */ /* 0x000fe200048060ff */
[-C--:B------:R-:W-:Y:S01]  /*4a80*/  FMUL R70, R70, R10.reuse ;  /* 0x0000000a46467220 */ /* 0x080fe20000400000 */
[----:B------:R-:W-:Y:S01]  /*4a90*/  F2FP.SATFINITE.E5M2.F32.PACK_AB_MERGE_C R79, RZ, R79, RZ ;  /* 0x0000004fff4f723e */ /* 0x000fe200048060ff */
[----:B------:R1:W-:Y:S01]  /*4aa0*/  @!P0 STG.E.U8 desc[UR20][R2.64+0x1], R15 ;  /* 0x0000010f02008986 */ /* 0x0003e2000c101114 */
[----:B------:R-:W-:Y:S01]  /*4ab0*/  ISETP.GE.AND P0, PT, R25, 0x19, PT ;  /* 0x000000191900780c */ /* 0x000fe20003f06270 */
[-C--:B------:R-:W-:Y:S01]  /*4ac0*/  FMUL R69, R69, R10.reuse ;  /* 0x0000000a45457220 */ /* 0x080fe20000400000 */
[----:B------:R-:W-:Y:S01]  /*4ad0*/  F2FP.SATFINITE.E5M2.F32.PACK_AB_MERGE_C R77, RZ, R77, RZ ;  /* 0x0000004dff4d723e */ /* 0x000fe200048060ff */
[----:B------:R-:W-:Y:S01]  /*4ae0*/  @!P4 STG.E.U8 desc[UR20][R12.64+0x8], R81 ;  /* 0x000008510c00c986 */ /* 0x000fe2000c101114 */
[----:B------:R-:W-:Y:S01]  /*4af0*/  F2FP.SATFINITE.E5M2.F32.PACK_AB_MERGE_C R75, RZ, R75, RZ ;  /* 0x0000004bff4b723e */ /* 0x000fe200048060ff */
[-C--:B------:R-:W-:Y:S01]  /*4b00*/  FMUL R68, R68, R10.reuse ;  /* 0x0000000a44447220 */ /* 0x080fe20000400000 */
[----:B------:R-:W-:Y:S01]  /*4b10*/  F2FP.SATFINITE.E5M2.F32.PACK_AB_MERGE_C R73, RZ, R73, RZ ;  /* 0x00000049ff49723e */ /* 0x000fe200048060ff */
[----:B------:R2:W-:Y:S01]  /*4b20*/  @!P5 STG.E.U8 desc[UR20][R12.64+0x9], R23 ;  /* 0x000009170c00d986 */ /* 0x0005e2000c101114 */
[----:B------:R-:W-:Y:S01]  /*4b30*/  ISETP.LT.OR P5, PT, R24, 0x1, !P0 ;  /* 0x000000011800780c */ /* 0x000fe200047a1670 */
[-C--:B------:R-:W-:Y:S01]  /*4b40*/  FMUL R66, R66, R10.reuse ;  /* 0x0000000a42427220 */ /* 0x080fe20000400000 */
[C---:B------:R-:W-:Y:S01]  /*4b50*/  ISETP.LT.OR P0, PT, R24.reuse, 0x9, !P0 ;  /* 0x000000091800780c */ /* 0x040fe20004701670 */
[----:B------:R3:W-:Y:S01]  /*4b60*/  @!P2 STG.E.U8 desc[UR20][R2.64+0x9], R27 ;  /* 0x0000091b0200a986 */ /* 0x0007e2000c101114 */
[----:B------:R-:W-:Y:S01]  /*4b70*/  ISETP.GE.AND P2, PT, R25, 0x12, PT ;  /* 0x000000121900780c */ /* 0x000fe20003f46270 */
[----:B------:R-:W-:Y:S01]  /*4b80*/  FMUL R67, R67, R10 ;  /* 0x0000000a43437220 */ /* 0x000fe20000400000 */
[----:B-1----:R-:W-:Y:S01]  /*4b90*/  F2FP.SATFINITE.E5M2.F32.PACK_AB_MERGE_C R15, RZ, R76, RZ ;  /* 0x0000004cff0f723e */ /* 0x002fe200048060ff */
[----:B------:R-:W-:Y:S01]  /*4ba0*/  @!P1 STG.E.U8 desc[UR20][R2.64+0x8], R79 ;  /* 0x0000084f02009986 */ /* 0x000fe2000c101114 */
[----:B------:R-:W-:Y:S01]  /*4bb0*/  ISETP.GE.AND P1, PT, R25, 0x11, PT ;  /* 0x000000111900780c */ /* 0x000fe20003f26270 */
[-C--:B------:R-:W-:Y:S01]  /*4bc0*/  FMUL R65, R65, R10.reuse ;  /* 0x0000000a41417220 */ /* 0x080fe20000400000 */
[----:B------:R-:W-:Y:S01]  /*4bd0*/  ISETP.LT.OR P3, PT, R24, 0x1, !P2 ;  /* 0x000000011800780c */ /* 0x000fe20005761670 */
[-C--:B------:R-:W-:Y:S01]  /*4be0*/  FMUL R64, R64, R10.reuse ;  /* 0x0000000a40407220 */ /* 0x080fe20000400000 */
[C---:B------:R-:W-:Y:S01]  /*4bf0*/  ISETP.LT.OR P4, PT, R24.reuse, 0x1, !P1 ;  /* 0x000000011800780c */ /* 0x040fe20004f81670 */
[-C--:B------:R-:W-:Y:S01]  /*4c00*/  FMUL R63, R63, R10.reuse ;  /* 0x0000000a3f3f7220 */ /* 0x080fe20000400000 */
[----:B------:R-:W-:Y:S01]  /*4c10*/  ISETP.LT.OR P1, PT, R24, 0x9, !P1 ;  /* 0x000000091800780c */ /* 0x000fe20004f21670 */
[-C--:B------:R-:W-:Y:S01]  /*4c20*/  FMUL R62, R62, R10.reuse ;  /* 0x0000000a3e3e7220 */ /* 0x080fe20000400000 */
[----:B------:R-:W-:Y:S01]  /*4c30*/  ISETP.LT.OR P2, PT, R24, 0x9, !P2 ;  /* 0x000000091800780c */ /* 0x000fe20005741670 */
[----:B------:R-:W-:Y:S01]  /*4c40*/  FMUL R61, R61, R10 ;  /* 0x0000000a3d3d7220 */ /* 0x000fe20000400000 */
[----:B--2---:R-:W-:Y:S01]  /*4c50*/  F2FP.SATFINITE.E5M2.F32.PACK_AB_MERGE_C R23, RZ, R74, RZ ;  /* 0x0000004aff17723e */ /* 0x004fe200048060ff */
[-C--:B------:R-:W-:Y:S01]  /*4c60*/  FMUL R60, R60, R10.reuse ;  /* 0x0000000a3c3c7220 */ /* 0x080fe20000400000 */
[----:B------:R-:W-:Y:S01]  /*4c70*/  F2FP.SATFINITE.E5M2.F32.PACK_AB_MERGE_C R71, RZ, R71, RZ ;  /* 0x00000047ff47723e */ /* 0x000fe200048060ff */
[-C--:B------:R-:W-:Y:S01]  /*4c80*/  FMUL R59, R59, R10.reuse ;  /* 0x0000000a3b3b7220 */ /* 0x080fe20000400000 */
[----:B------:R-:W-:Y:S01]  /*4c90*/  F2FP.SATFINITE.E5M2.F32.PACK_AB_MERGE_C R69, RZ, R69, RZ ;  /* 0x00000045ff45723e */ /* 0x000fe200048060ff */
[----:B------:R1:W-:Y:S01]  /*4ca0*/  @!P3 STG.E.U8 desc[UR20][R12.64+0x11], R15 ;  /* 0x0000110f0c00b986 */ /* 0x0003e2000c101114 */
[----:B------:R-:W-:Y:S01]  /*4cb0*/  ISETP.GE.AND P3, PT, R25, 0x1a, PT ;  /* 0x0000001a1900780c */ /* 0x000fe20003f66270 */
[----:B------:R-:W-:Y:S01]  /*4cc0*/  FMUL R58, R58, R10 ;  /* 0x0000000a3a3a7220 */ /* 0x000fe20000400000 */
[----:B---3--:R-:W-:Y:S01]  /*4cd0*/  F2FP.SATFINITE.E5M2.F32.PACK_AB_MERGE_C R27, RZ, R68, RZ ;  /* 0x00000044ff1b723e */ /* 0x008fe200048060ff */
[----:B------:R-:W-:Y:S01]  /*4ce0*/  @!P4 STG.E.U8 desc[UR20][R12.64+0x10], R77 ;  /* 0x0000104d0c00c986 */ /* 0x000fe2000c101114 */
[C---:B------:R-:W-:Y:S01]  /*4cf0*/  ISETP.LT.OR P4, PT, R24.reuse, 0x1, !P3 ;  /* 0x000000011800780c */ /* 0x040fe20005f81670 */
[-C--:B------:R-:W-:Y:S01]  /*4d00*/  FMUL R57, R57, R10.reuse ;  /* 0x0000000a39397220 */ /* 0x080fe20000400000 */
[----:B------:R-:W-:Y:S01]  /*4d10*/  ISETP.LT.OR P3, PT, R24, 0x9, !P3 ;  /* 0x000000091800780c */ /* 0x000fe20005f61670 */
[----:B------:R-:W-:Y:S01]  /*4d20*/  @!P1 STG.E.U8 desc[UR20][R2.64+0x10], R75 ;  /* 0x0000104b02009986 */ /* 0x000fe2000c101114 */
[C---:B------:R-:W-:Y:S01]  /*4d30*/  ISETP.GE.AND P1, PT, R25.reuse, 0x22, PT ;  /* 0x000000221900780c */ /* 0x040fe20003f26270 */
[-C--:B------:R-:W-:Y:S01]  /*4d40*/  FMUL R56, R56, R10.reuse ;  /* 0x0000000a38387220 */ /* 0x080fe20000400000 */
[----:B------:R-:W-:Y:S01]  /*4d50*/  F2FP.SATFINITE.E5M2.F32.PACK_AB_MERGE_C R67, RZ, R67, RZ ;  /* 0x00000043ff43723e */ /* 0x000fe200048060ff */
[----:B------:R2:W-:Y:S01]  /*4d60*/  @!P2 STG.E.U8 desc[UR20][R2.64+0x11], R23 ;  /* 0x000011170200a986 */ /* 0x0005e2000c101114 */
[----:B------:R-:W-:Y:S01]  /*4d70*/  ISETP.GE.AND P2, PT, R25, 0x21, PT ;  /* 0x000000211900780c */ /* 0x000fe20003f46270 */
[----:B------:R-:W-:Y:S01]  /*4d80*/  FMUL R21, R21, R10 ;  /* 0x0000000a15157220 */ /* 0x000fe20000400000 */
[----:B-1----:R-:W-:Y:S01]  /*4d90*/  F2FP.SATFINITE.E5M2.F32.PACK_AB_MERGE_C R15, RZ, R72, RZ ;  /* 0x00000048ff0f723e */ /* 0x002fe200048060ff */
[----:B------:R-:W-:Y:S01]  /*4da0*/  @!P5 STG.E.U8 desc[UR20][R12.64+0x18], R73 ;  /* 0x000018490c00d986 */ /* 0x000fe2000c101114 */
[----:B------:R-:W-:Y:S01]  /*4db0*/  ISETP.LT.OR P6, PT, R24, 0x1, !P2 ;  /* 0x000000011800780c */ /* 0x000fe200057c1670 */
[----:B------:R-:W-:Y:S01]  /*4dc0*/  FMUL R20, R20, R10 ;  /* 0x0000000a14147220 */ /* 0x000fe20000400000 */
[C---:B------:R-:W-:Y:S01]  /*4dd0*/  ISETP.LT.OR P5, PT, R24.reuse, 0x1, !P1 ;  /* 0x000000011800780c */ /* 0x040fe20004fa1670 */
[----:B------:R1:W-:Y:S01]  /*4de0*/  @!P4 STG.E.U8 desc[UR20][R12.64+0x19], R15 ;  /* 0x0000190f0c00c986 */ /* 0x0003e2000c101114 */
[----:B------:R-:W-:-:S02]  /*4df0*/  ISETP.LT.OR P1, PT, R24, 0x9, !P1 ;  /* 0x000000091800780c */ /* 0x000fc40004f21670 */
[C---:B------:R-:W-:Y:S01]  /*4e00*/  ISETP.LT.OR P2, PT, R24.reuse, 0x9, !P2 ;  /* 0x000000091800780c */ /* 0x040fe20005741670 */
[----:B------:R-:W-:Y:S01]  /*4e10*/  @!P0 STG.E.U8 desc[UR20][R2.64+0x18], R71 ;  /* 0x0000184702008986 */ /* 0x000fe2000c101114 */
[----:B--2---:R-:W-:Y:S02]  /*4e20*/  F2FP.SATFINITE.E5M2.F32.PACK_AB_MERGE_C R23, RZ, R70, RZ ;  /* 0x00000046ff17723e */ /* 0x004fe400048060ff */
[C---:B------:R-:W-:Y:S02]  /*4e30*/  ISETP.GE.AND P0, PT, R25.reuse, 0x29, PT ;  /* 0x000000291900780c */ /* 0x040fe40003f06270 */
[----:B------:R-:W-:Y:S01]  /*4e40*/  F2FP.SATFINITE.E5M2.F32.PACK_AB_MERGE_C R65, RZ, R65, RZ ;  /* 0x00000041ff41723e */ /* 0x000fe200048060ff */
[----:B------:R2:W-:Y:S01]  /*4e50*/  @!P3 STG.E.U8 desc[UR20][R2.64+0x19], R23 ;  /* 0x000019170200b986 */ /* 0x0005e2000c101114 */
[----:B------:R-:W-:Y:S02]  /*4e60*/  ISETP.GE.AND P3, PT, R25, 0x2a, PT ;  /* 0x0000002a1900780c */ /* 0x000fe40003f66270 */
[----:B-1----:R-:W-:Y:S01]  /*4e70*/  F2FP.SATFINITE.E5M2.F32.PACK_AB_MERGE_C R15, RZ, R66, RZ ;  /* 0x00000042ff0f723e */ /* 0x002fe200048060ff */
[----:B------:R-:W-:Y:S01]  /*4e80*/  @!P6 STG.E.U8 desc[UR20][R12.64+0x20], R69 ;  /* 0x000020450c00e986 */ /* 0x000fe2000c101114 */
[----:B------:R-:W-:-:S02]  /*4e90*/  ISETP.LT.OR P4, PT, R24, 0x1, !P0 ;  /* 0x000000011800780c */ /* 0x000fc40004781670 */
[C---:B------:R-:W-:Y:S01]  /*4ea0*/  ISETP.LT.OR P0, PT, R24.reuse, 0x9, !P0 ;  /* 0x000000091800780c */ /* 0x040fe20004701670 */
[----:B------:R-:W-:Y:S01]  /*4eb0*/  @!P5 STG.E.U8 desc[UR20][R12.64+0x21], R27 ;  /* 0x0000211b0c00d986 */ /* 0x000fe2000c101114 */
[C---:B------:R-:W-:Y:S02]  /*4ec0*/  ISETP.LT.OR P5, PT, R24.reuse, 0x1, !P3 ;  /* 0x000000011800780c */ /* 0x040fe40005fa1670 */
[C---:B------:R-:W-:Y:S01]  /*4ed0*/  ISETP.LT.OR P3, PT, R24.reuse, 0x9, !P3 ;  /* 0x000000091800780c */ /* 0x040fe20005f61670 */
[----:B------:R1:W-:Y:S01]  /*4ee0*/  @!P1 STG.E.U8 desc[UR20][R2.64+0x21], R15 ;  /* 0x0000210f02009986 */ /* 0x0003e2000c101114 */
[----:B------:R-:W-:Y:S02]  /*4ef0*/  ISETP.GE.AND P1, PT, R25, 0x31, PT ;  /* 0x000000311900780c */ /* 0x000fe40003f26270 */
[----:B--2---:R-:W-:Y:S01]  /*4f00*/  F2FP.SATFINITE.E5M2.F32.PACK_AB_MERGE_C R23, RZ, R64, RZ ;  /* 0x00000040ff17723e */ /* 0x004fe200048060ff */
[----:B------:R-:W-:Y:S01]  /*4f10*/  @!P2 STG.E.U8 desc[UR20][R2.64+0x20], R67 ;  /* 0x000020430200a986 */ /* 0x000fe2000c101114 */
[----:B------:R-:W-:-:S02]  /*4f20*/  ISETP.LT.OR P6, PT, R24, 0x1, !P1 ;  /* 0x000000011800780c */ /* 0x000fc40004fc1670 */
[----:B------:R-:W-:Y:S01]  /*4f30*/  F2FP.SATFINITE.E5M2.F32.PACK_AB_MERGE_C R63, RZ, R63, RZ ;  /* 0x0000003fff3f723e */ /* 0x000fe200048060ff */
[----:B------:R-:W-:Y:S01]  /*4f40*/  @!P4 STG.E.U8 desc[UR20][R12.64+0x28], R65 ;  /* 0x000028410c00c986 */ /* 0x000fe2000c101114 */
[C---:B------:R-:W-:Y:S02]  /*4f50*/  ISETP.GE.AND P4, PT, R25.reuse, 0x32, PT ;  /* 0x000000321900780c */ /* 0x040fe40003f86270 */
[----:B------:R-:W-:Y:S01]  /*4f60*/  F2FP.SATFINITE.E5M2.F32.PACK_AB_MERGE_C R61, RZ, R61, RZ ;  /* 0x0000003dff3d723e */ /* 0x000fe200048060ff */
[----:B------:R2:W-:Y:S01]  /*4f70*/  @!P5 STG.E.U8 desc[UR20][R12.64+0x29], R23 ;  /* 0x000029170c00d986 */ /* 0x0005e2000c101114 */
[----:B-1----:R-:W-:Y:S02]  /*4f80*/  F2FP.SATFINITE.E5M2.F32.PACK_AB_MERGE_C R15, RZ, R62, RZ ;  /* 0x0000003eff0f723e */ /* 0x002fe400048060ff */
[----:B------:R-:W-:Y:S01]  /*4f90*/  ISETP.LT.OR P5, PT, R24, 0x1, !P4 ;  /* 0x000000011800780c */ /* 0x000fe200067a1670 */
[----:B------:R-:W-:Y:S01]  /*4fa0*/  @!P0 STG.E.U8 desc[UR20][R2.64+0x28], R63 ;  /* 0x0000283f02008986 */ /* 0x000fe2000c101114 */
[----:B------:R-:W-:-:S02]  /*4fb0*/  ISETP.GE.AND P2, PT, R25, 0x39, PT ;  /* 0x000000391900780c */ /* 0x000fc40003f46270 */
[----:B------:R-:W-:Y:S01]  /*4fc0*/  ISETP.GE.AND P0, PT, R25, 0x3a, PT ;  /* 0x0000003a1900780c */ /* 0x000fe20003f06270 */
[----:B------:R1:W-:Y:S01]  /*4fd0*/  @!P3 STG.E.U8 desc[UR20][R2.64+0x29], R15 ;  /* 0x0000290f0200b986 */ /* 0x0003e2000c101114 */
[C---:B------:R-:W-:Y:S02]  /*4fe0*/  ISETP.LT.OR P1, PT, R24.reuse, 0x9, !P1 ;  /* 0x000000091800780c */ /* 0x040fe40004f21670 */
[C---:B------:R-:W-:Y:S01]  /*4ff0*/  ISETP.LT.OR P4, PT, R24.reuse, 0x9, !P4 ;  /* 0x000000091800780c */ /* 0x040fe20006781670 */
[----:B------:R-:W-:Y:S01]  /*5000*/  @!P6 STG.E.U8 desc[UR20][R12.64+0x30], R61 ;  /* 0x0000303d0c00e986 */ /* 0x000fe2000c101114 */
[C---:B------:R-:W-:Y:S02]  /*5010*/  ISETP.LT.OR P3, PT, R24.reuse, 0x1, !P2 ;  /* 0x000000011800780c */ /* 0x040fe40005761670 */
[C---:B------:R-:W-:Y:S02]  /*5020*/  ISETP.LT.OR P6, PT, R24.reuse, 0x1, !P0 ;  /* 0x000000011800780c */ /* 0x040fe400047c1670 */
[----:B------:R-:W-:-:S02]  /*5030*/  ISETP.LT.OR P2, PT, R24, 0x9, !P2 ;  /* 0x000000091800780c */ /* 0x000fc40005741670 */
[----:B------:R-:W-:Y:S02]  /*5040*/  ISETP.LT.OR P0, PT, R24, 0x9, !P0 ;  /* 0x000000091800780c */ /* 0x000fe40004701670 */
[----:B--2---:R-:W-:Y:S02]  /*5050*/  F2FP.SATFINITE.E5M2.F32.PACK_AB_MERGE_C R23, RZ, R60, RZ ;  /* 0x0000003cff17723e */ /* 0x004fe400048060ff */
[----:B------:R-:W-:Y:S02]  /*5060*/  F2FP.SATFINITE.E5M2.F32.PACK_AB_MERGE_C R59, RZ, R59, RZ ;  /* 0x0000003bff3b723e */ /* 0x000fe400048060ff */
[----:B-1----:R-:W-:Y:S01]  /*5070*/  F2FP.SATFINITE.E5M2.F32.PACK_AB_MERGE_C R15, RZ, R58, RZ ;  /* 0x0000003aff0f723e */ /* 0x002fe200048060ff */
[----:B------:R1:W-:Y:S01]  /*5080*/  @!P5 STG.E.U8 desc[UR20][R12.64+0x31], R23 ;  /* 0x000031170c00d986 */ /* 0x0003e2000c101114 */
[----:B------:R-:W-:Y:S02]  /*5090*/  F2FP.SATFINITE.E5M2.F32.PACK_AB_MERGE_C R57, RZ, R57, RZ ;  /* 0x00000039ff39723e */ /* 0x000fe400048060ff */
[----:B------:R-:W-:Y:S01]  /*50a0*/  F2FP.SATFINITE.E5M2.F32.PACK_AB_MERGE_C R25, RZ, R56, RZ ;  /* 0x00000038ff19723e */ /* 0x000fe200048060ff */
[----:B------:R2:W-:Y:S01]  /*50b0*/  @!P1 STG.E.U8 desc[UR20][R2.64+0x30], R59 ;  /* 0x0000303b02009986 */ /* 0x0005e2000c101114 */
[----:B------:R-:W-:-:S03]  /*50c0*/  F2FP.SATFINITE.E5M2.F32.PACK_AB_MERGE_C R21, RZ, R21, RZ ;  /* 0x00000015ff15723e */ /* 0x000fc600048060ff */
[----:B------:R2:W-:Y:S01]  /*50d0*/  @!P4 STG.E.U8 desc[UR20][R2.64+0x31], R15 ;  /* 0x0000310f0200c986 */ /* 0x0005e2000c101114 */
[----:B-1----:R-:W-:-:S03]  /*50e0*/  F2FP.SATFINITE.E5M2.F32.PACK_AB_MERGE_C R23, RZ, R20, RZ ;  /* 0x00000014ff17723e */ /* 0x002fc600048060ff */
[----:B------:R2:W-:Y:S04]  /*50f0*/  @!P3 STG.E.U8 desc[UR20][R12.64+0x38], R57 ;  /* 0x000038390c00b986 */ /* 0x0005e8000c101114 */
[----:B------:R2:W-:Y:S04]  /*5100*/  @!P6 STG.E.U8 desc[UR20][R12.64+0x39], R25 ;  /* 0x000039190c00e986 */ /* 0x0005e8000c101114 */
[----:B------:R2:W-:Y:S04]  /*5110*/  @!P2 STG.E.U8 desc[UR20][R2.64+0x38], R21 ;  /* 0x000038150200a986 */ /* 0x0005e8000c101114 */
[----:B------:R2:W-:Y:S02]  /*5120*/  @!P0 STG.E.U8 desc[UR20][R2.64+0x39], R23 ;  /* 0x0000391702008986 */ /* 0x0005e4000c101114 */
.L_x_104:
[----:B------:R-:W-:Y:S05]  /*5130*/  BSYNC B0 ;  /* 0x0000000000007941 */ /* 0x000fea0003800000 */
.L_x_38:
[----:B0-2---:R-:W-:Y:S01]  /*5140*/  IMAD.U32 R2, RZ, RZ, UR22 ;  /* 0x00000016ff027e24 */ /* 0x005fe2000f8e00ff */
[----:B------:R-:W-:Y:S01]  /*5150*/  ULDC.64 UR4, c[0x0][0x650] ;  /* 0x0001940000047ab9 */ /* 0x000fe20000000a00 */
[----:B------:R-:W-:Y:S01]  /*5160*/  IMAD.U32 R3, RZ, RZ, UR23 ;  /* 0x00000017ff037e24 */ /* 0x000fe2000f8e00ff */
[----:B------:R0:W-:Y:S01]  /*5170*/  SYNCS.ARRIVE.TRANS64.A1T0 RZ, [R18+UR33], RZ ;  /* 0x000000ff12ff79a7 */ /* 0x0001e20008100021 */
[----:B------:R-:W-:Y:S01]  /*5180*/  IMAD.U32 R3, RZ, RZ, UR13 ;  /* 0x0000000dff037e24 */ /* 0x000fe2000f8e00ff */
[C---:B------:R-:W-:Y:S01]  /*5190*/  LEA R0, P0, R2.reuse, R0, 0x1 ;  /* 0x0000000002007211 */ /* 0x040fe200078008ff */
[----:B-----5:R-:W-:Y:S01]  /*51a0*/  IMAD.MOV.U32 R4, RZ, RZ, -0x1 ;  /* 0xffffffffff047424 */ /* 0x020fe200078e00ff */
[----:B----4-:R-:W-:Y:S02]  /*51b0*/  PRMT R12, RZ, 0x7610, R12 ;  /* 0x00007610ff0c7816 */ /* 0x010fe4000000000c */
[----:B------:R-:W-:Y:S01]  /*51c0*/  LEA.HI.X R5, R2, R5, R3, 0x1, P0 ;  /* 0x0000000502057211 */ /* 0x000fe200000f0c03 */
[----:B------:R-:W-:Y:S01]  /*51d0*/  IMAD.MOV.U32 R2, RZ, RZ, -0x1 ;  /* 0xffffffffff027424 */ /* 0x000fe200078e00ff */
[----:B------:R-:W-:Y:S01]  /*51e0*/  ISETP.GE.U32.AND P0, PT, R0, UR4, PT ;  /* 0x0000000400007c0c */ /* 0x000fe2000bf06070 */
[----:B------:R-:W-:-:S03]  /*51f0*/  IMAD.MOV.U32 R3, RZ, RZ, -0x1 ;  /* 0xffffffffff037424 */ /* 0x000fc600078e00ff */
[----:B------:R-:W-:-:S13]  /*5200*/  ISETP.GE.U32.AND.EX P0, PT, R5, UR5, PT, P0 ;  /* 0x0000000505007c0c */ /* 0x000fda000bf06100 */
[----:B0-----:R-:W-:Y:S05]  /*5210*/  @P0 BRA `(.L_x_105) ;  /* 0x0000000400880947 */ /* 0x001fea0003800000 */
[----:B------:R-:W0:Y:S01]  /*5220*/  S2UR UR8, SR_CTAID.X ;  /* 0x00000000000879c3 */ /* 0x000e220000002500 */
[----:B------:R-:W-:Y:S01]  /*5230*/  ULDC.64 UR4, c[0x0][0x628] ;  /* 0x00018a0000047ab9 */ /* 0x000fe20000000a00 */
[----:B------:R-:W-:Y:S01]  /*5240*/  ULDC UR6, c[0x0][0x150] ;  /* 0x0000540000067ab9 */ /* 0x000fe20000000800 */
[----:B------:R-:W-:Y:S01]  /*5250*/  ISETP.NE.U32.AND P0, PT, RZ, UR4, PT ;  /* 0x00000004ff007c0c */ /* 0x000fe2000bf05070 */
[----:B------:R-:W-:Y:S01]  /*5260*/  ULDC UR28, c[0x0][0x630] ;  /* 0x00018c00001c7ab9 */ /* 0x000fe20000000800 */
[C---:B------:R-:W-:Y:S01]  /*5270*/  R2UR UR29, R0.reuse ;  /* 0x00000000001d72ca */ /* 0x040fe200000e0000 */
[----:B------:R-:W-:Y:S01]  /*5280*/  ULDC UR34, c[0x0][0x154] ;  /* 0x0000550000227ab9 */ /* 0x000fe20000000800 */
[----:B------:R-:W-:Y:S01]  /*5290*/  ISETP.NE.AND.EX P0, PT, RZ, UR5, PT, P0 ;  /* 0x00000005ff007c0c */ /* 0x000fe2000bf05300 */
[----:B------:R-:W2:Y:S01]  /*52a0*/  S2UR UR35, SR_CTAID.Y ;  /* 0x00000000002379c3 */ /* 0x000ea20000002600 */
[----:B------:R-:W-:Y:S02]  /*52b0*/  R2UR UR30, R5 ;  /* 0x00000000051e72ca */ /* 0x000fe400000e0000 */
[----:B------:R-:W-:-:S02]  /*52c0*/  R2UR UR26, R0 ;  /* 0x00000000001a72ca */ /* 0x000fc400000e0000 */
[----:B------:R-:W-:Y:S02]  /*52d0*/  R2UR UR27, R5 ;  /* 0x00000000051b72ca */ /* 0x000fe400000e0000 */
[----:B0-----:R-:W-:-:S05]  /*52e0*/  I2FP.F32.U32 R2, UR8 ;  /* 0x0000000800027c45 */ /* 0x001fca0008201000 */
[----:B------:R-:W-:-:S04]  /*52f0*/  FMUL R2, R2, UR6 ;  /* 0x0000000602027c20 */ /* 0x000fc80008400000 */
[----:B------:R0:W4:Y:S01]  /*5300*/  F2I.U32.TRUNC.NTZ R3, R2 ;  /* 0x0000000200037305 */ /* 0x000122000020f000 */
[----:B--2---:R-:W-:Y:S05]  /*5310*/  @!P0 BRA `(.L_x_106) ;  /* 0x0000000000308947 */ /* 0x004fea0003800000 */
        /* <DEDUP_REMOVED lines=12> */
.L_x_106:
[----:B0-----:R-:W-:Y:S01]  /*53e0*/  I2FP.F32.U32 R2, UR35 ;  /* 0x0000002300027c45 */ /* 0x001fe20008201000 */
[----:B------:R-:W-:Y:S02]  /*53f0*/  USHF.R.U64 UR6, UR26, UR28, UR27 ;  /* 0x0000001c1a067299 */ /* 0x000fe4000800121b */
[----:B------:R-:W-:Y:S01]  /*5400*/  USHF.R.U32.HI UR4, URZ, UR28, UR27 ;  /* 0x0000001c3f047299 */ /* 0x000fe2000801161b */
[----:B----4-:R-:W-:Y:S01]  /*5410*/  R2UR UR28, R3 ;  /* 0x00000000031c72ca */ /* 0x010fe200000e0000 */
[----:B------:R-:W-:Y:S01]  /*5420*/  UIADD3 UR24, UP0, URZ, -UR6, URZ ;  /* 0x800000063f187290 */ /* 0x000fe2000ff1e03f */
[----:B------:R-:W-:Y:S01]  /*5430*/  FMUL R2, R2, UR34 ;  /* 0x0000002202027c20 */ /* 0x000fe20008400000 */
[----:B------:R-:W-:Y:S01]  /*5440*/  ULDC.64 UR26, c[0x0][0x620] ;  /* 0x00018800001a7ab9 */ /* 0x000fe20000000a00 */
[----:B------:R-:W-:Y:S01]  /*5450*/  UMOV UR10, UR29 ;  /* 0x0000001d000a7c82 */ /* 0x000fe20008000000 */
[----:B------:R-:W-:Y:S01]  /*5460*/  UIADD3.X UR4, URZ, ~UR4, URZ, UP0, !UPT ;  /* 0x800000043f047290 */ /* 0x000fe200087fe43f */
[----:B------:R-:W-:-:S02]  /*5470*/  UMOV UR11, UR30 ;  /* 0x0000001e000b7c82 */ /* 0x000fc40008000000 */
[----:B------:R-:W0:Y:S01]  /*5480*/  F2I.U32.TRUNC.NTZ R2, R2 ;  /* 0x0000000200027305 */ /* 0x000e22000020f000 */
[----:B------:R-:W-:Y:S02]  /*5490*/  UIMAD UR4, UR4, UR26, URZ ;  /* 0x0000001a040472a4 */ /* 0x000fe4000f8e023f */
[----:B------:R-:W-:Y:S02]  /*54a0*/  UIMAD.WIDE.U32 UR10, UR24, UR26, UR10 ;  /* 0x0000001a180a72a5 */ /* 0x000fe4000f8e000a */
[----:B------:R-:W-:Y:S01]  /*54b0*/  UIMAD UR24, UR24, UR27, UR4 ;  /* 0x0000001b181872a4 */ /* 0x000fe2000f8e0204 */
[----:B------:R-:W-:Y:S01]  /*54c0*/  ULDC UR38, c[0x0][0x658] ;  /* 0x0001960000267ab9 */ /* 0x000fe20000000800 */
[----:B------:R-:W-:Y:S02]  /*54d0*/  UMOV UR25, 0xffffffff ;  /* 0xffffffff00197882 */ /* 0x000fe40000000000 */
[----:B------:R-:W-:Y:S01]  /*54e0*/  UIADD3 UR11, UR11, UR24, URZ ;  /* 0x000000180b0b7290 */ /* 0x000fe2000fffe03f */
[----:B------:R-:W-:Y:S01]  /*54f0*/  ULDC UR26, c[0x0][0x618] ;  /* 0x00018600001a7ab9 */ /* 0x000fe20000000800 */
[----:B------:R-:W-:Y:S01]  /*5500*/  ULDC.64 UR4, c[0x0][0x640] ;  /* 0x0001900000047ab9 */ /* 0x000fe20000000a00 */
[----:B------:R-:W-:Y:S01]  /*5510*/  USHF.L.U32 UR34, UR25, UR38, URZ ;  /* 0x0000002619227299 */ /* 0x000fe2000800063f */
[----:B------:R-:W-:Y:S01]  /*5520*/  ISETP.NE.U32.AND P0, PT, RZ, UR4, PT ;  /* 0x00000004ff007c0c */ /* 0x000fe2000bf05070 */
[----:B------:R-:W-:Y:S01]  /*5530*/  USHF.R.U64 UR25, UR10, UR26, UR11 ;  /* 0x0000001a0a197299 */ /* 0x000fe2000800120b */
[----:B0-----:R-:W-:Y:S01]  /*5540*/  R2UR UR29, R2 ;  /* 0x00000000021d72ca */ /* 0x001fe200000e0000 */
[----:B------:R-:W-:Y:S01]  /*5550*/  USHF.R.U32.HI UR10, URZ, UR26, UR11 ;  /* 0x0000001a3f0a7299 */ /* 0x000fe2000801160b */
[----:B------:R-:W-:Y:S01]  /*5560*/  ISETP.NE.AND.EX P0, PT, RZ, UR5, PT, P0 ;  /* 0x00000005ff007c0c */ /* 0x000fe2000bf05300 */
[----:B------:R-:W-:Y:S01]  /*5570*/  ULDC UR36, c[0x0][0x608] ;  /* 0x0001820000247ab9 */ /* 0x000fe20000000800 */
[----:B------:R-:W-:-:S02]  /*5580*/  ULOP3.LUT UR39, URZ, UR34, URZ, 0x33, !UPT ;  /* 0x000000223f277292 */ /* 0x000fc4000f8e333f */
[----:B------:R-:W-:Y:S02]  /*5590*/  USHF.R.U64 UR34, UR25, UR36, UR10 ;  /* 0x0000002419227299 */ /* 0x000fe4000800120a */
[----:B------:R-:W-:Y:S02]  /*55a0*/  USHF.R.U32.HI UR10, URZ, UR36, UR10 ;  /* 0x000000243f0a7299 */ /* 0x000fe4000801160a */
[----:B------:R-:W-:Y:S02]  /*55b0*/  UIADD3 UR28, -UR28, URZ, URZ ;  /* 0x0000003f1c1c7290 */ /* 0x000fe4000fffe13f */
[----:B------:R-:W-:Y:S01]  /*55c0*/  USHF.R.U64 UR36, UR34, UR38, UR10 ;  /* 0x0000002622247299 */ /* 0x000fe2000800120a */
[----:B------:R-:W-:Y:S01]  /*55d0*/  UMOV UR30, 0x1 ;  /* 0x00000001001e7882 */ /* 0x000fe20000000000 */
[----:B------:R-:W-:Y:S01]  /*55e0*/  ULDC UR27, c[0x0][0x144] ;  /* 0x00005100001b7ab9 */ /* 0x000fe20000000800 */
[----:B------:R-:W-:Y:S01]  /*55f0*/  UIADD3 UR37, -UR29, URZ, URZ ;  /* 0x0000003f1d257290 */ /* 0x000fe2000fffe13f */
[----:B------:R-:W-:Y:S01]  /*5600*/  ULDC UR9, c[0x0][0x600] ;  /* 0x0001800000097ab9 */ /* 0x000fe20000000800 */
[----:B------:R-:W-:-:S02]  /*5610*/  USHF.L.U32 UR30, UR30, UR38, URZ ;  /* 0x000000261e1e7299 */ /* 0x000fc4000800063f */
[----:B------:R-:W-:Y:S02]  /*5620*/  USHF.R.U32.HI UR29, URZ, UR38, UR10 ;  /* 0x000000263f1d7299 */ /* 0x000fe4000801160a */
[----:B------:R-:W-:Y:S02]  /*5630*/  UIMAD UR38, UR27, UR28, UR8 ;  /* 0x0000001c1b2672a4 */ /* 0x000fe4000f8e0208 */
[----:B------:R-:W-:Y:S01]  /*5640*/  UIADD3 UR24, UR9, -0x1, URZ ;  /* 0xffffffff09187890 */ /* 0x000fe2000fffe03f */
[----:B------:R-:W-:Y:S01]  /*5650*/  ULDC UR42, c[0x0][0x148] ;  /* 0x00005200002a7ab9 */ /* 0x000fe20000000800 */
[----:B------:R-:W-:Y:S01]  /*5660*/  ULDC UR40, c[0x0][0x648] ;  /* 0x0001920000287ab9 */ /* 0x000fe20000000800 */
[----:B------:R-:W-:Y:S01]  /*5670*/  ULDC UR41, c[0x0][0x638] ;  /* 0x00018e0000297ab9 */ /* 0x000fe20000000800 */
[----:B------:R-:W-:Y:S01]  /*5680*/  UMOV UR28, UR36 ;  /* 0x00000024001c7c82 */ /* 0x000fe20008000000 */
[----:B------:R-:W-:Y:S07]  /*5690*/  @!P0 BRA `(.L_x_107) ;  /* 0x0000000000288947 */ /* 0x000fee0003800000 */
        /* <DEDUP_REMOVED lines=10> */
.L_x_107:
[----:B------:R-:W-:Y:S01]  /*5740*/  USHF.R.U64 UR4, UR28, UR40, UR29 ;  /* 0x000000281c047299 */ /* 0x000fe2000800121d */
[----:B------:R-:W-:Y:S01]  /*5750*/  IMAD.MOV.U32 R12, RZ, RZ, 0x1 ;  /* 0x00000001ff0c7424 */ /* 0x000fe200078e00ff */
[----:B------:R-:W-:Y:S01]  /*5760*/  ULOP3.LUT UR34, UR34, UR39, URZ, 0xc0, !UPT ;  /* 0x0000002722227292 */ /* 0x000fe2000f8ec03f */
[----:B------:R-:W-:Y:S01]  /*5770*/  IMAD.U32 R4, RZ, RZ, UR6 ;  /* 0x00000006ff047e24 */ /* 0x000fe2000f8e00ff */
[----:B------:R-:W-:Y:S02]  /*5780*/  UIADD3 UR5, -UR4, URZ, URZ ;  /* 0x0000003f04057290 */ /* 0x000fe4000fffe13f */
[----:B------:R-:W-:Y:S02]  /*5790*/  @UP2 UIMAD UR38, UR42, UR37, UR35 ;  /* 0x000000252a2622a4 */ /* 0x000fe4000f8e0223 */
[----:B------:R-:W-:Y:S02]  /*57a0*/  ULOP3.LUT UR24, UR25, UR24, URZ, 0xc0, !UPT ;  /* 0x0000001819187292 */ /* 0x000fe4000f8ec03f */
[----:B------:R-:W-:-:S02]  /*57b0*/  UIMAD UR4, UR30, UR4, UR34 ;  /* 0x000000041e0472a4 */ /* 0x000fc4000f8e0222 */
        /* <DEDUP_REMOVED lines=8> */
.L_x_105:
[----:B------:R-:W-:Y:S01]  /*5840*/  UIADD3 UR15, UR32, UR15, URZ ;  /* 0x0000000f200f7290 */ /* 0x000fe2000fffe03f */
[----:B------:R-:W-:Y:S02]  /*5850*/  LOP3.LUT P0, RZ, R12, 0xff, RZ, 0xc0, !PT ;  /* 0x000000ff0cff7812 */ /* 0x000fe4000780c0ff */
[----:B------:R-:W-:Y:S01]  /*5860*/  LOP3.LUT R86, R86, 0x1, RZ, 0x3c, !PT ;  /* 0x0000000156567812 */ /* 0x000fe200078e3cff */
[----:B------:R-:W-:Y:S02]  /*5870*/  USHF.R.U32.HI UR4, URZ, 0x2, UR15 ;  /* 0x000000023f047899 */ /* 0x000fe4000801160f */
[----:B------:R-:W-:Y:S02]  /*5880*/  UISETP.GT.U32.AND UP0, UPT, UR15, 0x3, UPT ;  /* 0x000000030f00788c */ /* 0x000fe4000bf04070 */
[----:B------:R-:W-:Y:S02]  /*5890*/  ULOP3.LUT UR4, UR4, 0x1, URZ, 0xc0, !UPT ;  /* 0x0000000104047892 */ /* 0x000fe4000f8ec03f */
[----:B------:R-:W-:-:S02]  /*58a0*/  UISETP.LT.U32.AND UP0, UPT, UR32, 0x4, UP0 ;  /* 0x000000042000788c */ /* 0x000fc40008701070 */
[----:B------:R-:W-:Y:S02]  /*58b0*/  UISETP.NE.U32.AND UP1, UPT, UR4, 0x1, UPT ;  /* 0x000000010400788c */ /* 0x000fe4000bf25070 */
[----:B------:R-:W-:Y:S02]  /*58c0*/  USEL UR5, URZ, 0x1, !UP0 ;  /* 0x000000013f057887 */ /* 0x000fe4000c000000 */
[----:B------:R-:W-:Y:S02]  /*58d0*/  UISETP.GT.U32.AND UP1, UPT, UR32, 0x3, !UP1 ;  /* 0x000000032000788c */ /* 0x000fe4000cf24070 */
[----:B------:R-:W-:Y:S02]  /*58e0*/  ULOP3.LUT UR15, UR15, 0x3, URZ, 0xc0, !UPT ;  /* 0x000000030f0f7892 */ /* 0x000fe4000f8ec03f */
[----:B------:R-:W-:-:S04]  /*58f0*/  USEL UR4, URZ, 0x1, !UP1 ;  /* 0x000000013f047887 */ /* 0x000fc8000c800000 */
[----:B------:R-:W-:Y:S01]  /*5900*/  ULOP3.LUT UR17, UR4, UR17, UR5, 0x96, !UPT ;  /* 0x0000001104117292 */ /* 0x000fe2000f8e9605 */
[----:B------:R-:W-:Y:S11]  /*5910*/  @P0 BRA `(.L_x_108) ;  /* 0xffffffbc009c0947 */ /* 0x000ff6000383ffff */
[----:B------:R-:W-:Y:S05]  /*5920*/  EXIT ;  /* 0x000000000000794d */ /* 0x000fea0003800000 */
.L_x_16:
[----:B------:R-:W-:-:S08]  /*5930*/  ISETP.NE.AND P0, PT, RZ, UR6, PT ;  /* 0x00000006ff007c0c */ /* 0x000fd0000bf05270 */
[----:B--23-5:R-:W0:-:S00]  /*5940*/  USETMAXREG.DEALLOC.CTAPOOL 0x28 ;  /* 0x00000028000079c8 */ /* 0x02ce0000080e0500 */
[----:B------:R-:W-:Y:S05]  /*5950*/  @P0 EXIT ;  /* 0x000000000000094d */ /* 0x000fea0003800000 */
[----:B0-----:R-:W-:Y:S01]  /*5960*/  LOP3.LUT P0, RZ, R13, 0xff, RZ, 0xc0, !PT ;  /* 0x000000ff0dff7812 */ /* 0x001fe2000780c0ff */
[----:B------:R-:W-:Y:S02]  /*5970*/  IMAD.MOV.U32 R10, RZ, RZ, 0x1 ;  /* 0x00000001ff0a7424 */ /* 0x000fe400078e00ff */
[----:B------:R-:W-:-:S10]  /*5980*/  IMAD.MOV.U32 R11, RZ, RZ, RZ ;  /* 0x000000ffff0b7224 */ /* 0x000fd400078e00ff */
[----:B------:R-:W-:Y:S05]  /*5990*/  @!P0 BRA `(.L_x_109) ;  /* 0x0000000c002c8947 */ /* 0x000fea0003800000 */
[----:B------:R-:W0:Y:S01]  /*59a0*/  S2UR UR4, SR_CgaCtaId ;  /* 0x00000000000479c3 */ /* 0x000e220000008800 */
[----:B------:R-:W-:Y:S01]  /*59b0*/  LOP3.LUT P0, RZ, R6, 0x1f, RZ, 0xc0, !PT ;  /* 0x0000001f06ff7812 */ /* 0x000fe2000780c0ff */
[----:B------:R-:W-:Y:S01]  /*59c0*/  ULDC UR6, c[0x0][0x658] ;  /* 0x0001960000067ab9 */ /* 0x000fe20000000800 */
[----:B------:R-:W-:Y:S01]  /*59d0*/  UMOV UR8, 0xffffffff ;  /* 0xffffffff00087882 */ /* 0x000fe20000000000 */
[----:B------:R-:W-:Y:S01]  /*59e0*/  BSSY B0, `(.L_x_109) ;  /* 0x00000c6000007945 */ /* 0x000fe20003800000 */
[----:B------:R-:W-:Y:S01]  /*59f0*/  USHF.L.U32 UR8, UR8, UR6, URZ ;  /* 0x0000000608087299 */ /* 0x000fe2000800063f */
[C---:B------:R-:W-:Y:S01]  /*5a00*/  ISETP.NE.AND P3, PT, R7.reuse, RZ, PT ;  /* 0x000000ff0700720c */ /* 0x040fe20003f65270 */
[----:B------:R-:W-:Y:S01]  /*5a10*/  IMAD.MOV.U32 R12, RZ, RZ, 0x1 ;  /* 0x00000001ff0c7424 */ /* 0x000fe200078e00ff */
[----:B------:R-:W-:Y:S01]  /*5a20*/  ISETP.NE.OR P0, PT, R7, RZ, !P0 ;  /* 0x000000ff0700720c */ /* 0x000fe20004705670 */
[----:B------:R-:W-:Y:S01]  /*5a30*/  IMAD.MOV.U32 R10, RZ, RZ, 0x1 ;  /* 0x00000001ff0a7424 */ /* 0x000fe200078e00ff */
[----:B------:R-:W-:Y:S01]  /*5a40*/  ULDC UR5, c[0x0][0x600] ;  /* 0x0001800000057ab9 */ /* 0x000fe20000000800 */
[----:B------:R-:W-:Y:S01]  /*5a50*/  IMAD.MOV.U32 R11, RZ, RZ, RZ ;  /* 0x000000ffff0b7224 */ /* 0x000fe200078e00ff */
[----:B------:R-:W-:Y:S01]  /*5a60*/  UMOV UR9, 0x1 ;  /* 0x0000000100097882 */ /* 0x000fe20000000000 */
[----:B------:R-:W-:-:S02]  /*5a70*/  UIADD3 UR28, UR14, 0x1, URZ ;  /* 0x000000010e1c7890 */ /* 0x000fc4000fffe03f */
[----:B------:R-:W-:Y:S02]  /*5a80*/  ULOP3.LUT UR29, UR7, 0x2, URZ, 0xfc, !UPT ;  /* 0x00000002071d7892 */ /* 0x000fe4000f8efc3f */
[----:B------:R-:W-:Y:S02]  /*5a90*/  UIADD3 UR5, UR5, -0x1, URZ ;  /* 0xffffffff05057890 */ /* 0x000fe4000fffe03f */
[----:B------:R-:W-:Y:S02]  /*5aa0*/  USHF.L.U32 UR6, UR9, UR6, URZ ;  /* 0x0000000609067299 */ /* 0x000fe4000800063f */
[----:B------:R-:W-:Y:S01]  /*5ab0*/  ULOP3.LUT UR16, URZ, UR8, URZ, 0x33, !UPT ;  /* 0x000000083f107292 */ /* 0x000fe2000f8e333f */
[----:B------:R-:W-:Y:S01]  /*5ac0*/  ULDC.64 UR24, c[0x0][0x198] ;  /* 0x0000660000187ab9 */ /* 0x000fe20000000a00 */
[----:B0-----:R-:W-:Y:S02]  /*5ad0*/  USHF.L.U32 UR15, UR4, 0x5, URZ ;  /* 0x00000005040f7899 */ /* 0x001fe4000800063f */
[----:B------:R-:W-:-:S02]  /*5ae0*/  USHF.L.U32 UR4, UR4, 0xb, URZ ;  /* 0x0000000b04047899 */ /* 0x000fc4000800063f */
[----:B------:R-:W-:-:S12]  /*5af0*/  ULOP3.LUT UR15, UR15, 0x20, URZ, 0xc0, !UPT ;  /* 0x000000200f0f7892 */ /* 0x000fd8000f8ec03f */
.L_x_121:
[----:B------:R-:W-:-:S03]  /*5b00*/  UMOV UR8, 0xffffffff ;  /* 0xffffffff00087882 */ /* 0x000fc60000000000 */
[----:B------:R-:W-:Y:S05]  /*5b10*/  BRA.DIV UR8, `(.L_x_110) ;  /* 0x0000000e08e87947 */ /* 0x000fea000b800000 */
[----:B------:R-:W-:-:S13]  /*5b20*/  ELECT P1, URZ, PT ;  /* 0x00000000003f782f */ /* 0x000fda0003820000 */
.L_x_134:
[----:B------:R-:W0:Y:S01]  /*5b30*/  LDC R6, c[0x0][0x28c] ;  /* 0x0000a300ff067b82 */ /* 0x000e220000000800 */
[----:B------:R-:W-:Y:S01]  /*5b40*/  BSSY B1, `(.L_x_111) ;  /* 0x0000039000017945 */ /* 0x000fe20003800000 */
[----:B0-----:R-:W-:-:S13]  /*5b50*/  ISETP.LT.OR P1, PT, R6, 0x1, !P1 ;  /* 0x000000010600780c */ /* 0x001fda0004f21670 */
[----:B------:R-:W-:Y:S05]  /*5b60*/  @P1 BRA `(.L_x_112) ;  /* 0x0000000000d81947 */ /* 0x000fea0003800000 */
[----:B------:R-:W-:Y:S01]  /*5b70*/  LEA R8, R3, UR15, 0x6 ;  /* 0x0000000f03087c11 */ /* 0x000fe2000f8e30ff */
[----:B------:R-:W-:Y:S02]  /*5b80*/  IMAD.SHL.U32 R9, R2, 0x40, RZ ;  /* 0x0000004002097824 */ /* 0x000fe400078e00ff */
[----:B------:R-:W-:Y:S02]  /*5b90*/  IMAD.MOV.U32 R15, RZ, RZ, RZ ;  /* 0x000000ffff0f7224 */ /* 0x000fe400078e00ff */
[----:B------:R-:W-:Y:S02]  /*5ba0*/  IMAD.U32 R16, RZ, RZ, UR28 ;  /* 0x0000001cff107e24 */ /* 0x000fe4000f8e00ff */
[----:B------:R-:W-:Y:S02]  /*5bb0*/  IMAD.MOV.U32 R2, RZ, RZ, R10 ;  /* 0x000000ffff027224 */ /* 0x000fe400078e000a */
[----:B------:R-:W-:-:S07]  /*5bc0*/  IMAD.MOV.U32 R3, RZ, RZ, R11 ;  /* 0x000000ffff037224 */ /* 0x000fce00078e000b */
.L_x_116:
[----:B------:R-:W0:Y:S01]  /*5bd0*/  S2R R7, SR_CgaCtaId ;  /* 0x0000000000077919 */ /* 0x000e220000008800 */
[----:B-1----:R-:W-:-:S04]  /*5be0*/  MOV R6, 0x400 ;  /* 0x0000040000067802 */ /* 0x002fc80000000f00 */
[----:B0-----:R-:W-:Y:S02]  /*5bf0*/  LEA R14, R7, R6, 0x18 ;  /* 0x00000006070e7211 */ /* 0x001fe400078ec0ff */
[----:B------:R-:W-:Y:S01]  /*5c00*/  SHF.L.U32 R6, R2, 0x1f, RZ ;  /* 0x0000001f02067819 */ /* 0x000fe200000006ff */
[----:B------:R-:W0:Y:S02]  /*5c10*/  @!P3 LDC R7, c[0x0][0x500] ;  /* 0x00014000ff07bb82 */ /* 0x000e240000000800 */
[----:B------:R-:W-:-:S04]  /*5c20*/  IMAD R13, R3, 0x8, R14 ;  /* 0x00000008030d7824 */ /* 0x000fc800078e020e */
[----:B------:R-:W1:Y:S02]  /*5c30*/  SYNCS.PHASECHK.TRANS64.TRYWAIT P1, [R13+URZ+0x20], R6 ;  /* 0x000020060d0075a7 */ /* 0x000e64000802017f */
[----:B-1----:R-:W-:Y:S05]  /*5c40*/  @!P1 BRA `(.L_x_113) ;  /* 0x0000000c00bc9947 */ /* 0x002fea0003800000 */
.L_x_135:
[----:B------:R-:W-:Y:S01]  /*5c50*/  UPRMT UR8, UR29, 0x9910, URZ ;  /* 0x000099101d087896 */ /* 0x000fe2000800003f */
[----:B0-----:R0:W-:Y:S03]  /*5c60*/  @!P3 SYNCS.ARRIVE.TRANS64 RZ, [R13+URZ], R7 ;  /* 0x000000070dffb9a7 */ /* 0x0011e6000800003f */
[----:B------:R-:W-:-:S06]  /*5c70*/  UISETP.NE.AND UP0, UPT, UR8, 0x2, UPT ;  /* 0x000000020800788c */ /* 0x000fcc000bf05270 */
[----:B------:R-:W-:-:S13]  /*5c80*/  PLOP3.LUT P1, PT, PT, PT, UP0, 0x80, 0x0 ;  /* 0x000000000000781c */ /* 0x000fda0003f2f008 */
[----:B0-----:R-:W-:Y:S05]  /*5c90*/  @P1 BRA `(.L_x_114) ;  /* 0x0000000000041947 */ /* 0x001fea0003800000 */
[----:B------:R-:W-:Y:S01]  /*5ca0*/  BPT.TRAP 0x1 ;  /* 0x000000040000795c */ /* 0x000fe20000300000 */
.L_x_114:
[----:B------:R-:W-:Y:S05]  /*5cb0*/  @P0 BRA `(.L_x_115) ;  /* 0x0000000000040947 */ /* 0x000fea0003800000 */
[----:B------:R-:W-:Y:S01]  /*5cc0*/  BPT.TRAP 0x1 ;  /* 0x000000040000795c */ /* 0x000fe20000300000 */
.L_x_115:
[----:B------:R-:W-:Y:S01]  /*5cd0*/  R2UR UR8, R3 ;  /* 0x00000000030872ca */ /* 0x000fe200000e0000 */
[----:B------:R-:W-:Y:S01]  /*5ce0*/  VIADD R16, R16, 0xffffffff ;  /* 0xffffffff10107836 */ /* 0x000fe20000000000 */
[----:B------:R-:W-:Y:S01]  /*5cf0*/  R2UR UR17, R14 ;  /* 0x000000000e1172ca */ /* 0x000fe200000e0000 */
[----:B------:R-:W-:Y:S01]  /*5d00*/  UIADD3 UR18, UP0, UR24, 0xf0, URZ ;  /* 0x000000f018127890 */ /* 0x000fe2000ff1e03f */
[----:B------:R-:W-:Y:S01]  /*5d10*/  R2UR UR26, R9 ;  /* 0x00000000091a72ca */ /* 0x000fe200000e0000 */
[----:B------:R-:W-:Y:S01]  /*5d20*/  UIADD3 UR30, UP1, UR24, 0x1f0, URZ ;  /* 0x000001f0181e7890 */ /* 0x000fe2000ff3e03f */
[----:B------:R-:W-:Y:S01]  /*5d30*/  R2UR UR9, R13 ;  /* 0x000000000d0972ca */ /* 0x000fe200000e0000 */
[----:B------:R-:W-:Y:S01]  /*5d40*/  UIADD3.X UR19, URZ, UR25, URZ, UP0, !UPT ;  /* 0x000000193f137290 */ /* 0x000fe200087fe43f */
[----:B------:R-:W-:Y:S01]  /*5d50*/  R2UR UR10, R15 ;  /* 0x000000000f0a72ca */ /* 0x000fe200000e0000 */
[----:B------:R-:W-:Y:S01]  /*5d60*/  VIADD R3, R3, 0x1 ;  /* 0x0000000103037836 */ /* 0x000fe20000000000 */
[----:B------:R-:W-:Y:S01]  /*5d70*/  R2UR UR12, R4 ;  /* 0x00000000040c72ca */ /* 0x000fe200000e0000 */
[----:B------:R-:W-:Y:S01]  /*5d80*/  UIADD3.X UR31, URZ, UR25, URZ, UP1, !UPT ;  /* 0x000000193f1f7290 */ /* 0x000fe20008ffe43f */
[----:B------:R-:W-:Y:S01]  /*5d90*/  R2UR UR27, R8 ;  /* 0x00000000081b72ca */ /* 0x000fe200000e0000 */
[----:B------:R-:W-:Y:S01]  /*5da0*/  USHF.L.U32 UR8, UR8, 0xc, URZ ;  /* 0x0000000c08087899 */ /* 0x000fe2000800063f */
[----:B------:R-:W-:Y:S01]  /*5db0*/  ISETP.GT.AND P2, PT, R16, 0x1, PT ;  /* 0x000000011000780c */ /* 0x000fe20003f44270 */
[----:B------:R-:W-:Y:S01]  /*5dc0*/  UMOV UR20, 0x0 ;  /* 0x0000000000147882 */ /* 0x000fe20000000000 */
[----:B------:R-:W-:Y:S01]  /*5dd0*/  UMOV UR21, 0x10000000 ;  /* 0x1000000000157882 */ /* 0x000fe20000000000 */
[----:B------:R-:W-:Y:S01]  /*5de0*/  ULOP3.LUT UR11, UR8, 0x800, UR4, 0xf8, !UPT ;  /* 0x00000800080b7892 */ /* 0x000fe2000f8ef804 */
[----:B------:R-:W-:Y:S01]  /*5df0*/  ISETP.NE.AND P1, PT, R3, 0x4, PT ;  /* 0x000000040300780c */ /* 0x000fe20003f25270 */
[----:B------:R-:W-:Y:S01]  /*5e00*/  UIADD3 UR8, UR17, 0x180, UR8 ;  /* 0x0000018011087890 */ /* 0x000fe2000fffe008 */
[----:B------:R-:W-:Y:S01]  /*5e10*/  VIADD R15, R15, 0x40 ;  /* 0x000000400f0f7836 */ /* 0x000fe20000000000 */
[----:B------:R-:W-:Y:S01]  /*5e20*/  UIADD3 UR17, UR17, 0x4180, UR11 ;  /* 0x0000418011117890 */ /* 0x000fe2000fffe00b */
[----:B------:R-:W-:Y:S01]  /*5e30*/  SEL R7, RZ, 0x1, P1 ;  /* 0x00000001ff077807 */ /* 0x000fe20000800000 */
[----:B------:R-:W-:Y:S01]  /*5e40*/  UMOV UR32, 0x30000 ;  /* 0x0003000000207882 */ /* 0x000fe20000000000 */
[----:B------:R-:W-:Y:S01]  /*5e50*/  UMOV UR11, UR26 ;  /* 0x0000001a000b7c82 */ /* 0x000fe20008000000 */
[----:B------:R-:W-:-:S02]  /*5e60*/  SEL R3, R3, RZ, P1 ;  /* 0x000000ff03037207 */ /* 0x000fc40000800000 */
[----:B------:R-:W-:Y:S01]  /*5e70*/  LOP3.LUT R2, R2, R7, RZ, 0x3c, !PT ;  /* 0x0000000702027212 */ /* 0x000fe200078e3cff */
[----:B------:R0:W-:Y:S02]  /*5e80*/  UTMALDG.3D [UR8], [UR18], desc[UR20] ;  /* 0x00001408120075b4 */ /* 0x0001e40008011000 */
[----:B0-----:R-:W-:Y:S01]  /*5e90*/  UMOV UR8, UR17 ;  /* 0x0000001100087c82 */ /* 0x001fe20008000000 */
[----:B------:R-:W-:Y:S02]  /*5ea0*/  UMOV UR11, UR27 ;  /* 0x0000001b000b7c82 */ /* 0x000fe40008000000 */
[----:B------:R0:W-:Y:S02]  /*5eb0*/  UTMALDG.3D.MULTICAST [UR8], [UR30], UR32, desc[UR20] ;  /* 0x000014081e0073b4 */ /* 0x0001e40008011820 */
[----:B0-----:R-:W-:Y:S05]  /*5ec0*/  @P2 BRA `(.L_x_116) ;  /* 0xfffffffc00402947 */ /* 0x001fea000383ffff */
.L_x_112:
[----:B------:R-:W-:Y:S05]  /*5ed0*/  BSYNC B1 ;  /* 0x0000000000017941 */ /* 0x000fea0003800000 */
.L_x_111:
[----:B------:R-:W-:Y:S01]  /*5ee0*/  LOP3.LUT P4, RZ, R12, 0xff, RZ, 0xc0, !PT ;  /* 0x000000ff0cff7812 */ /* 0x000fe2000788c0ff */
[----:B------:R-:W-:Y:S01]  /*5ef0*/  VIADD R11, R11, UR14 ;  /* 0x0000000e0b0b7c36 */ /* 0x000fe20008000000 */
[----:B------:R-:W-:Y:S01]  /*5f00*/  ULDC.64 UR8, c[0x0][0x650] ;  /* 0x0001940000087ab9 */ /* 0x000fe20000000a00 */
[----:B------:R-:W-:Y:S01]  /*5f10*/  BSSY B1, `(.L_x_117) ;  /* 0x0000070000017945 */ /* 0x000fe20003800000 */
[----:B-1----:R-:W-:Y:S02]  /*5f20*/  PRMT R6, RZ, 0x7610, R6 ;  /* 0x00007610ff067816 */ /* 0x002fe40000000006 */
[C---:B------:R-:W-:Y:S02]  /*5f30*/  ISETP.GT.U32.AND P1, PT, R11.reuse, 0x3, PT ;  /* 0x000000030b00780c */ /* 0x040fe40003f24070 */
[----:B------:R-:W-:Y:S02]  /*5f40*/  SHF.R.U32.HI R2, RZ, 0x2, R11 ;  /* 0x00000002ff027819 */ /* 0x000fe4000001160b */
[----:B------:R-:W-:-:S02]  /*5f50*/  LOP3.LUT R11, R11, 0x3, RZ, 0xc0, !PT ;  /* 0x000000030b0b7812 */ /* 0x000fc400078ec0ff */
[----:B------:R-:W-:Y:S01]  /*5f60*/  LOP3.LUT R2, R2, 0x1, RZ, 0xc0, !PT ;  /* 0x0000000102027812 */ /* 0x000fe200078ec0ff */
[----:B------:R-:W0:Y:S01]  /*5f70*/  @P4 S2R R4, SR_CgaCtaId ;  /* 0x0000000000044919 */ /* 0x000e220000008800 */
[----:B------:R-:W-:Y:S02]  /*5f80*/  @P4 MOV R3, 0x400 ;  /* 0x0000040000034802 */ /* 0x000fe40000000f00 */
[----:B------:R-:W-:Y:S02]  /*5f90*/  ISETP.NE.U32.AND P2, PT, R2, 0x1, PT ;  /* 0x000000010200780c */ /* 0x000fe40003f45070 */
[----:B------:R-:W-:Y:S02]  /*5fa0*/  PRMT R12, RZ, 0x7610, R12 ;  /* 0x00007610ff0c7816 */ /* 0x000fe4000000000c */
[----:B0-----:R-:W-:Y:S01]  /*5fb0*/  @P4 LEA R3, R4, R3, 0x18 ;  /* 0x0000000304034211 */ /* 0x001fe200078ec0ff */
[----:B------:R-:W-:-:S03]  /*5fc0*/  IMAD.U32 R4, RZ, RZ, UR14 ;  /* 0x0000000eff047e24 */ /* 0x000fc6000f8e00ff */
[----:B------:R0:W-:Y:S01]  /*5fd0*/  @P4 SYNCS.ARRIVE.TRANS64.A1T0 RZ, [R3+URZ+0x78], RZ ;  /* 0x000078ff03ff49a7 */ /* 0x0001e2000810003f */
[----:B------:R-:W-:Y:S02]  /*5fe0*/  IADD3 R0, P4, R0, UR22, RZ ;  /* 0x0000001600007c10 */ /* 0x000fe4000ff9e0ff */
[----:B------:R-:W-:Y:S02]  /*5ff0*/  ISETP.LT.U32.AND P1, PT, R4, 0x4, P1 ;  /* 0x000000040400780c */ /* 0x000fe40000f21070 */
[----:B------:R-:W-:Y:S02]  /*6000*/  IADD3.X R5, R5, UR13, RZ, P4, !PT ;  /* 0x0000000d05057c10 */ /* 0x000fe4000a7fe4ff */
[----:B------:R-:W-:Y:S02]  /*6010*/  ISETP.GE.U32.AND P4, PT, R0, UR8, PT ;  /* 0x0000000800007c0c */ /* 0x000fe4000bf86070 */
[----:B0-----:R-:W-:Y:S02]  /*6020*/  SEL R3, RZ, 0x1, !P1 ;  /* 0x00000001ff037807 */ /* 0x001fe40004800000 */
[----:B------:R-:W-:-:S02]  /*6030*/  ISETP.GE.U32.AND.EX P1, PT, R5, UR9, PT, P4 ;  /* 0x0000000905007c0c */ /* 0x000fc4000bf26140 */
[----:B------:R-:W-:Y:S01]  /*6040*/  ISETP.GT.U32.AND P2, PT, R4, 0x3, !P2 ;  /* 0x000000030400780c */ /* 0x000fe20005744070 */
[----:B------:R-:W-:-:S03]  /*6050*/  IMAD.MOV.U32 R4, RZ, RZ, -0x1 ;  /* 0xffffffffff047424 */ /* 0x000fc600078e00ff */
[----:B------:R-:W-:-:S04]  /*6060*/  SEL R2, RZ, 0x1, !P2 ;  /* 0x00000001ff027807 */ /* 0x000fc80005000000 */
[----:B------:R-:W-:Y:S01]  /*6070*/  LOP3.LUT R10, R2, R10, R3, 0x96, !PT ;  /* 0x0000000a020a7212 */ /* 0x000fe200078e9603 */
[----:B------:R-:W-:Y:S02]  /*6080*/  IMAD.MOV.U32 R2, RZ, RZ, -0x1 ;  /* 0xffffffffff027424 */ /* 0x000fe400078e00ff */
[----:B------:R-:W-:Y:S01]  /*6090*/  IMAD.MOV.U32 R3, RZ, RZ, -0x1 ;  /* 0xffffffffff037424 */ /* 0x000fe200078e00ff */
[----:B------:R-:W-:Y:S06]  /*60a0*/  @P1 BRA `(.L_x_118) ;  /* 0x0000000400581947 */ /* 0x000fec0003800000 */
[----:B------:R-:W0:Y:S01]  /*60b0*/  S2UR UR8, SR_CTAID.X ;  /* 0x00000000000879c3 */ /* 0x000e220000002500 */
[----:B------:R-:W-:Y:S01]  /*60c0*/  ULDC.64 UR10, c[0x0][0x628] ;  /* 0x00018a00000a7ab9 */ /* 0x000fe20000000a00 */
[----:B------:R-:W-:Y:S01]  /*60d0*/  ULDC UR9, c[0x0][0x150] ;  /* 0x0000540000097ab9 */ /* 0x000fe20000000800 */
[----:B------:R-:W-:Y:S01]  /*60e0*/  ISETP.NE.U32.AND P1, PT, RZ, UR10, PT ;  /* 0x0000000aff007c0c */ /* 0x000fe2000bf25070 */
[----:B------:R-:W-:Y:S01]  /*60f0*/  ULDC UR12, c[0x0][0x630] ;  /* 0x00018c00000c7ab9 */ /* 0x000fe20000000800 */
[----:B------:R-:W-:Y:S01]  /*6100*/  ULDC UR18, c[0x0][0x154] ;  /* 0x0000550000127ab9 */ /* 0x000fe20000000800 */
[----:B------:R-:W-:Y:S01]  /*6110*/  IMAD.MOV.U32 R2, RZ, RZ, R0 ;  /* 0x000000ffff027224 */ /* 0x000fe200078e0000 */
[----:B------:R-:W-:Y:S01]  /*6120*/  ISETP.NE.AND.EX P1, PT, RZ, UR11, PT, P1 ;  /* 0x0000000bff007c0c */ /* 0x000fe2000bf25310 */
[----:B------:R-:W1:Y:S01]  /*6130*/  S2UR UR17, SR_CTAID.Y ;  /* 0x00000000001179c3 */ /* 0x000e620000002600 */
[----:B0-----:R-:W-:-:S05]  /*6140*/  I2FP.F32.U32 R3, UR8 ;  /* 0x0000000800037c45 */ /* 0x001fca0008201000 */
[----:B------:R-:W-:Y:S01]  /*6150*/  FMUL R4, R3, UR9 ;  /* 0x0000000903047c20 */ /* 0x000fe20008400000 */
[----:B------:R-:W-:-:S05]  /*6160*/  IMAD.MOV.U32 R3, RZ, RZ, R5 ;  /* 0x000000ffff037224 */ /* 0x000fca00078e0005 */
[----:B------:R-:W-:Y:S05]  /*6170*/  @!P1 BRA `(.L_x_119) ;  /* 0x0000000000289947 */ /* 0x000fea0003800000 */
[----:B------:R-:W-:Y:S02]  /*6180*/  ULDC UR9, c[0x0][0x634] ;  /* 0x00018d0000097ab9 */ /* 0x000fe40000000800 */
[----:B------:R-:W-:-:S05]  /*6190*/  IADD3 R9, P1, R0, UR9, RZ ;  /* 0x0000000900097c10 */ /* 0x000fca000ff3e0ff */
[----:B------:R-:W-:-:S04]  /*61a0*/  IMAD.X R13, RZ, RZ, R5, P1 ;  /* 0x000000ffff0d7224 */ /* 0x000fc800008e0605 */
[----:B------:R-:W-:-:S04]  /*61b0*/  IMAD.WIDE.U32 R6, R13, UR10, RZ ;  /* 0x0000000a0d067c25 */ /* 0x000fc8000f8e00ff */
[----:B------:R-:W-:-:S04]  /*61c0*/  IMAD.WIDE.U32 R6, P1, R9, UR11, R6 ;  /* 0x0000000b09067c25 */ /* 0x000fc8000f820006 */
[----:B------:R-:W-:-:S04]  /*61d0*/  IMAD.WIDE.U32 R8, R9, UR10, RZ ;  /* 0x0000000a09087c25 */ /* 0x000fc8000f8e00ff */
[----:B------:R-:W-:Y:S01]  /*61e0*/  IMAD.X R3, RZ, RZ, RZ, P1 ;  /* 0x000000ffff037224 */ /* 0x000fe200008e06ff */
[----:B------:R-:W-:Y:S01]  /*61f0*/  IADD3 RZ, P1, R9, R6, RZ ;  /* 0x0000000609ff7210 */ /* 0x000fe20007f3e0ff */
[----:B------:R-:W-:-:S04]  /*6200*/  IMAD.MOV.U32 R2, RZ, RZ, R7 ;  /* 0x000000ffff027224 */ /* 0x000fc800078e0007 */
[----:B------:R-:W-:-:S08]  /*6210*/  IMAD.WIDE.U32.X R2, R13, UR11, R2, P1 ;  /* 0x0000000b0d027c25 */ /* 0x000fd000088e0402 */
.L_x_119:
[--C-:B------:R-:W-:Y:S01]  /*6220*/  SHF.R.U64 R13, R2, UR12, R3.reuse ;  /* 0x0000000c020d7c19 */ /* 0x100fe20008001203 */
[----:B------:R0:W2:Y:S01]  /*6230*/  F2I.U32.TRUNC.NTZ R9, R4 ;  /* 0x0000000400097305 */ /* 0x0000a2000020f000 */
[----:B------:R-:W-:Y:S01]  /*6240*/  SHF.R.U32.HI R2, RZ, UR12, R3 ;  /* 0x0000000cff027c19 */ /* 0x000fe20008011603 */
[----:B------:R-:W-:Y:S01]  /*6250*/  ULDC.64 UR10, c[0x0][0x620] ;  /* 0x00018800000a7ab9 */ /* 0x000fe20000000a00 */
[----:B------:R-:W-:Y:S01]  /*6260*/  IADD3 R7, P1, RZ, -R13, RZ ;  /* 0x8000000dff077210 */ /* 0x000fe20007f3e0ff */
[----:B------:R-:W3:Y:S01]  /*6270*/  LDC R19, c[0x0][0x610] ;  /* 0x00018400ff137b82 */ /* 0x000ee20000000800 */
[----:B-1----:R-:W-:Y:S01]  /*6280*/  I2FP.F32.U32 R6, UR17 ;  /* 0x0000001100067c45 */ /* 0x002fe20008201000 */
[----:B------:R-:W-:Y:S01]  /*6290*/  ULDC UR12, c[0x0][0x658] ;  /* 0x00019600000c7ab9 */ /* 0x000fe20000000800 */
[----:B------:R-:W-:Y:S01]  /*62a0*/  ULDC UR20, c[0x0][0x648] ;  /* 0x0001920000147ab9 */ /* 0x000fe20000000800 */
[----:B------:R-:W-:Y:S02]  /*62b0*/  IMAD.X R2, RZ, RZ, ~R2, P1 ;  /* 0x000000ffff027224 */ /* 0x000fe400008e0e02 */
[----:B------:R-:W-:Y:S01]  /*62c0*/  FMUL R8, R6, UR18 ;  /* 0x0000001206087c20 */ /* 0x000fe20008400000 */
[----:B0-----:R-:W-:Y:S01]  /*62d0*/  IMAD.MOV.U32 R4, RZ, RZ, R0 ;  /* 0x000000ffff047224 */ /* 0x001fe200078e0000 */
[----:B------:R-:W-:Y:S01]  /*62e0*/  ULDC.64 UR18, c[0x0][0x640] ;  /* 0x0001900000127ab9 */ /* 0x000fe20000000a00 */
[----:B------:R-:W-:Y:S01]  /*62f0*/  IMAD R6, R2, UR10, RZ ;  /* 0x0000000a02067c24 */ /* 0x000fe2000f8e02ff */
[----:B------:R-:W-:Y:S01]  /*6300*/  ISETP.NE.U32.AND P1, PT, RZ, UR18, PT ;  /* 0x00000012ff007c0c */ /* 0x000fe2000bf25070 */
[----:B------:R-:W-:Y:S01]  /*6310*/  IMAD.WIDE.U32 R2, R7, UR10, R4 ;  /* 0x0000000a07027c25 */ /* 0x000fe2000f8e0004 */
[----:B------:R-:W0:Y:S01]  /*6320*/  F2I.U32.TRUNC.NTZ R8, R8 ;  /* 0x0000000800087305 */ /* 0x000e22000020f000 */
[----:B--2---:R-:W-:Y:S01]  /*6330*/  R2UR UR9, R9 ;  /* 0x00000000090972ca */ /* 0x004fe200000e0000 */
[----:B------:R-:W-:Y:S01]  /*6340*/  ULDC UR10, c[0x0][0x618] ;  /* 0x00018600000a7ab9 */ /* 0x000fe20000000800 */
[----:B------:R-:W-:Y:S01]  /*6350*/  IMAD R7, R7, UR11, R6 ;  /* 0x0000000b07077c24 */ /* 0x000fe2000f8e0206 */
[----:B------:R-:W-:-:S03]  /*6360*/  ISETP.NE.AND.EX P1, PT, RZ, UR19, PT, P1 ;  /* 0x00000013ff007c0c */ /* 0x000fc6000bf25310 */
[----:B------:R-:W-:-:S05]  /*6370*/  IMAD.IADD R3, R3, 0x1, R7 ;  /* 0x0000000103037824 */ /* 0x000fca00078e0207 */
[--C-:B------:R-:W-:Y:S02]  /*6380*/  SHF.R.U64 R4, R2, UR10, R3.reuse ;  /* 0x0000000a02047c19 */ /* 0x100fe40008001203 */
[----:B------:R-:W-:Y:S01]  /*6390*/  SHF.R.U32.HI R3, RZ, UR10, R3 ;  /* 0x0000000aff037c19 */ /* 0x000fe20008011603 */
[----:B------:R-:W-:Y:S01]  /*63a0*/  ULDC UR10, c[0x0][0x608] ;  /* 0x00018200000a7ab9 */ /* 0x000fe20000000800 */
[----:B0-----:R-:W-:Y:S02]  /*63b0*/  R2UR UR11, R8 ;  /* 0x00000000080b72ca */ /* 0x001fe400000e0000 */
[--C-:B------:R-:W-:Y:S02]  /*63c0*/  SHF.R.U64 R14, R4, UR10, R3.reuse ;  /* 0x0000000a040e7c19 */ /* 0x100fe40008001203 */
[----:B------:R-:W-:Y:S01]  /*63d0*/  SHF.R.U32.HI R3, RZ, UR10, R3 ;  /* 0x0000000aff037c19 */ /* 0x000fe20008011603 */
[----:B------:R-:W-:-:S03]  /*63e0*/  UIADD3 UR10, -UR9, URZ, URZ ;  /* 0x0000003f090a7290 */ /* 0x000fc6000fffe13f */
[--C-:B------:R-:W-:Y:S01]  /*63f0*/  SHF.R.U64 R17, R14, UR12, R3.reuse ;  /* 0x0000000c0e117c19 */ /* 0x100fe20008001203 */
[----:B------:R-:W-:Y:S01]  /*6400*/  ULDC UR9, c[0x0][0x144] ;  /* 0x0000510000097ab9 */ /* 0x000fe20000000800 */
[----:B------:R-:W-:-:S03]  /*6410*/  SHF.R.U32.HI R3, RZ, UR12, R3 ;  /* 0x0000000cff037c19 */ /* 0x000fc60008011603 */
[----:B------:R-:W-:Y:S01]  /*6420*/  IMAD.MOV.U32 R2, RZ, RZ, R17 ;  /* 0x000000ffff027224 */ /* 0x000fe200078e0011 */
[----:B------:R-:W-:Y:S06]  /*6430*/  @!P1 BRA `(.L_x_120) ;  /* 0x0000000000289947 */ /* 0x000fec0003800000 */
        /* <DEDUP_REMOVED lines=10> */
.L_x_120:
[----:B------:R-:W-:Y:S01]  /*64e0*/  UIADD3 UR11, -UR11, URZ, URZ ;  /* 0x0000003f0b0b7290 */ /* 0x000fe2000fffe13f */
[----:B------:R-:W-:Y:S01]  /*64f0*/  SHF.R.U64 R3, R2, UR20, R3 ;  /* 0x0000001402037c19 */ /* 0x000fe20008001203 */
[----:B------:R-:W-:Y:S01]  /*6500*/  UIMAD UR8, UR9, UR10, UR8 ;  /* 0x0000000a090872a4 */ /* 0x000fe2000f8e0208 */
[----:B------:R-:W-:Y:S02]  /*6510*/  LOP3.LUT R2, R14, UR16, RZ, 0xc0, !PT ;  /* 0x000000100e027c12 */ /* 0x000fe4000f8ec0ff */
[----:B------:R-:W-:Y:S01]  /*6520*/  ULDC UR9, c[0x0][0x148] ;  /* 0x0000520000097ab9 */ /* 0x000fe20000000800 */
[----:B------:R-:W-:Y:S01]  /*6530*/  IMAD.MOV R6, RZ, RZ, -R3 ;  /* 0x000000ffff067224 */ /* 0x000fe200078e0a03 */
[----:B------:R-:W-:Y:S01]  /*6540*/  @UP2 UIMAD UR8, UR9, UR11, UR17 ;  /* 0x0000000b090822a4 */ /* 0x000fe2000f8e0211 */
[----:B------:R-:W-:Y:S01]  /*6550*/  IMAD R2, R3, UR6, R2 ;  /* 0x0000000603027c24 */ /* 0x000fe2000f8e0202 */
[----:B------:R-:W-:Y:S01]  /*6560*/  LOP3.LUT R4, R4, UR5, RZ, 0xc0, !PT ;  /* 0x0000000504047c12 */ /* 0x000fe2000f8ec0ff */
[----:B------:R-:W-:Y:S01]  /*6570*/  ULDC UR9, c[0x0][0x638] ;  /* 0x00018e0000097ab9 */ /* 0x000fe20000000800 */
[----:B------:R-:W-:Y:S01]  /*6580*/  PLOP3.LUT P1, PT, PT, PT, UP2, 0x80, 0x0 ;  /* 0x000000000000781c */ /* 0x000fe20003f2f028 */
[----:B------:R-:W-:-:S02]  /*6590*/  IMAD R3, R6, UR9, R17 ;  /* 0x0000000906037c24 */ /* 0x000fc4000f8e0211 */
[----:B---3--:R-:W-:Y:S01]  /*65a0*/  IMAD R2, R2, R19, UR8 ;  /* 0x0000000802027e24 */ /* 0x008fe2000f8e0213 */
[----:B------:R-:W-:Y:S01]  /*65b0*/  ULDC UR8, c[0x0][0x600] ;  /* 0x0001800000087ab9 */ /* 0x000fe20000000800 */
[----:B------:R-:W-:Y:S02]  /*65c0*/  IMAD.MOV.U32 R6, RZ, RZ, 0x1 ;  /* 0x00000001ff067424 */ /* 0x000fe400078e00ff */
[----:B------:R-:W-:Y:S02]  /*65d0*/  IMAD R7, R3, UR8, R4 ;  /* 0x0000000803077c24 */ /* 0x000fe4000f8e0204 */
[----:B------:R-:W-:-:S03]  /*65e0*/  IMAD.MOV.U32 R4, RZ, RZ, R13 ;  /* 0x000000ffff047224 */ /* 0x000fc600078e000d */
[----:B------:R-:W-:Y:S02]  /*65f0*/  SEL R3, R7, R2, !P1 ;  /* 0x0000000207037207 */ /* 0x000fe40004800000 */
[----:B------:R-:W-:-:S07]  /*6600*/  SEL R2, R2, R7, !P1 ;  /* 0x0000000702027207 */ /* 0x000fce0004800000 */
.L_x_118:
[----:B------:R-:W-:Y:S05]  /*6610*/  BSYNC B1 ;  /* 0x0000000000017941 */ /* 0x000fea0003800000 */
.L_x_117:
[----:B------:R-:W-:-:S13]  /*6620*/  LOP3.LUT P1, RZ, R6, 0xff, RZ, 0xc0, !PT ;  /* 0x000000ff06ff7812 */ /* 0x000fda000782c0ff */
[----:B------:R-:W-:Y:S05]  /*6630*/  @P1 BRA `(.L_x_121) ;  /* 0xfffffff400301947 */ /* 0x000fea000383ffff */
[----:B------:R-:W-:Y:S05]  /*6640*/  BSYNC B0 ;  /* 0x0000000000007941 */ /* 0x000fea0003800000 */
.L_x_109:
[----:B------:R-:W-:-:S03]  /*6650*/  UMOV UR8, 0xffffffff ;  /* 0xffffffff00087882 */ /* 0x000fc60000000000 */
[----:B------:R-:W-:Y:S05]  /*6660*/  BRA.DIV UR8, `(.L_x_122) ;  /* 0x0000000608487947 */ /* 0x000fea000b800000 */
[----:B------:R-:W-:-:S13]  /*6670*/  ELECT P0, URZ, PT ;  /* 0x00000000003f782f */ /* 0x000fda0003800000 */
.L_x_138:
[----:B------:R-:W-:Y:S04]  /*6680*/  BSSY B0, `(.L_x_123) ;  /* 0x000002c000007945 */ /* 0x000fe80003800000 */
[----:B------:R-:W-:Y:S05]  /*6690*/  @!P0 BRA `(.L_x_124) ;  /* 0x0000000000a88947 */ /* 0x000fea0003800000 */
[----:B------:R-:W-:-:S04]  /*66a0*/  ULOP3.LUT UR8, UR7, 0x2, URZ, 0xfc, !UPT ;  /* 0x0000000207087892 */ /* 0x000fc8000f8efc3f */
[----:B------:R-:W-:-:S06]  /*66b0*/  UISETP.NE.AND UP0, UPT, UR8, 0x3, UPT ;  /* 0x000000030800788c */ /* 0x000fcc000bf05270 */
[----:B------:R-:W-:-:S13]  /*66c0*/  PLOP3.LUT P0, PT, PT, PT, UP0, 0x80, 0x0 ;  /* 0x000000000000781c */ /* 0x000fda0003f0f008 */
[----:B------:R-:W-:Y:S05]  /*66d0*/  @!P0 BRA `(.L_x_125) ;  /* 0x0000000000048947 */ /* 0x000fea0003800000 */
[----:B------:R-:W-:Y:S01]  /*66e0*/  BPT.TRAP 0x1 ;  /* 0x000000040000795c */ /* 0x000fe20000300000 */
.L_x_125:
[----:B------:R-:W0:Y:S01]  /*66f0*/  S2R R3, SR_CgaCtaId ;  /* 0x0000000000037919 */ /* 0x000e220000008800 */
[----:B------:R-:W-:Y:S02]  /*6700*/  MOV R0, 0x400 ;  /* 0x0000040000007802 */ /* 0x000fe40000000f00 */
[----:B------:R-:W-:Y:S02]  /*6710*/  SHF.L.U32 R2, R10, 0x1f, RZ ;  /* 0x0000001f0a027819 */ /* 0x000fe400000006ff */
[----:B0-----:R-:W-:-:S05]  /*6720*/  LEA R0, R3, R0, 0x18 ;  /* 0x0000000003007211 */ /* 0x001fca00078ec0ff */
[----:B------:R-:W-:-:S04]  /*6730*/  VIADD R0, R0, 0x20 ;  /* 0x0000002000007836 */ /* 0x000fc80000000000 */
[C---:B------:R-:W-:Y:S02]  /*6740*/  IMAD R5, R11.reuse, 0x8, R0 ;  /* 0x000000080b057824 */ /* 0x040fe400078e0200 */
[----:B------:R-:W-:Y:S02]  /*6750*/  VIADD R11, R11, 0x1 ;  /* 0x000000010b0b7836 */ /* 0x000fe40000000000 */
[----:B------:R-:W0:Y:S03]  /*6760*/  SYNCS.PHASECHK.TRANS64.TRYWAIT P0, [R5+URZ], R2 ;  /* 0x00000002050075a7 */ /* 0x000e26000800017f */
[----:B------:R-:W-:-:S04]  /*6770*/  ISETP.NE.AND P1, PT, R11, 0x4, PT ;  /* 0x000000040b00780c */ /* 0x000fc80003f25270 */
[----:B------:R-:W-:Y:S02]  /*6780*/  SEL R3, RZ, 0x1, P1 ;  /* 0x00000001ff037807 */ /* 0x000fe40000800000 */
[----:B------:R-:W-:Y:S02]  /*6790*/  SEL R11, R11, RZ, P1 ;  /* 0x000000ff0b0b7207 */ /* 0x000fe40000800000 */
[----:B------:R-:W-:-:S03]  /*67a0*/  LOP3.LUT R10, R10, R3, RZ, 0x3c, !PT ;  /* 0x000000030a0a7212 */ /* 0x000fc600078e3cff */
[----:B------:R-:W-:Y:S01]  /*67b0*/  IMAD R7, R11, 0x8, R0 ;  /* 0x000000080b077824 */ /* 0x000fe200078e0200 */
[----:B------:R-:W-:Y:S01]  /*67c0*/  SHF.L.U32 R4, R10, 0x1f, RZ ;  /* 0x0000001f0a047819 */ /* 0x000fe200000006ff */
[----:B0-----:R-:W-:Y:S06]  /*67d0*/  @!P0 BRA `(.L_x_126) ;  /* 0x0000000400108947 */ /* 0x001fec0003800000 */
.L_x_139:
[----:B------:R-:W1:Y:S01]  /*67e0*/  SYNCS.PHASECHK.TRANS64.TRYWAIT P0, [R7+URZ], R4 ;  /* 0x00000004070075a7 */ /* 0x000e62000800017f */
[----:B0-----:R-:W-:-:S05]  /*67f0*/  VIADD R2, R11, 0x1 ;  /* 0x000000010b027836 */ /* 0x001fca0000000000 */
[----:B------:R-:W-:-:S04]  /*6800*/  ISETP.NE.AND P1, PT, R2, 0x4, PT ;  /* 0x000000040200780c */ /* 0x000fc80003f25270 */
[----:B------:R-:W-:Y:S02]  /*6810*/  SEL R3, RZ, 0x1, P1 ;  /* 0x00000001ff037807 */ /* 0x000fe40000800000 */
[----:B------:R-:W-:Y:S02]  /*6820*/  SEL R9, R2, RZ, P1 ;  /* 0x000000ff02097207 */ /* 0x000fe40000800000 */
[----:B------:R-:W-:-:S03]  /*6830*/  LOP3.LUT R11, R10, R3, RZ, 0x3c, !PT ;  /* 0x000000030a0b7212 */ /* 0x000fc600078e3cff */
[----:B------:R-:W-:Y:S01]  /*6840*/  IMAD R6, R9, 0x8, R0 ;  /* 0x0000000809067824 */ /* 0x000fe200078e0200 */
[----:B------:R-:W-:Y:S01]  /*6850*/  SHF.L.U32 R5, R11, 0x1f, RZ ;  /* 0x0000001f0b057819 */ /* 0x000fe200000006ff */
[----:B-1----:R-:W-:Y:S06]  /*6860*/  @!P0 BRA `(.L_x_127) ;  /* 0x0000000400008947 */ /* 0x002fec0003800000 */
.L_x_140:
[----:B------:R-:W1:Y:S01]  /*6870*/  SYNCS.PHASECHK.TRANS64.TRYWAIT P0, [R6+URZ], R5 ;  /* 0x00000005060075a7 */ /* 0x000e62000800017f */
[----:B------:R-:W-:-:S05]  /*6880*/  VIADD R2, R9, 0x1 ;  /* 0x0000000109027836 */ /* 0x000fca0000000000 */
[----:B------:R-:W-:-:S04]  /*6890*/  ISETP.NE.AND P1, PT, R2, 0x4, PT ;  /* 0x000000040200780c */ /* 0x000fc80003f25270 */
[----:B0-----:R-:W-:Y:S02]  /*68a0*/  SEL R4, RZ, 0x1, P1 ;  /* 0x00000001ff047807 */ /* 0x001fe40000800000 */
[----:B------:R-:W-:Y:S02]  /*68b0*/  SEL R3, R2, RZ, P1 ;  /* 0x000000ff02037207 */ /* 0x000fe40000800000 */
[----:B------:R-:W-:Y:S01]  /*68c0*/  LOP3.LUT R4, R11, R4, RZ, 0x3c, !PT ;  /* 0x000000040b047212 */ /* 0x000fe200078e3cff */
[----:B-1----:R-:W-:Y:S06]  /*68d0*/  @!P0 BRA `(.L_x_128) ;  /* 0x0000000000f88947 */ /* 0x002fec0003800000 */
.L_x_141:
[----:B------:R-:W-:Y:S01]  /*68e0*/  IMAD R3, R3, 0x8, R0 ;  /* 0x0000000803037824 */ /* 0x000fe200078e0200 */
[----:B------:R-:W-:-:S07]  /*68f0*/  SHF.L.U32 R0, R4, 0x1f, RZ ;  /* 0x0000001f04007819 */ /* 0x000fce00000006ff */
.L_x_129:
[----:B-1----:R1:W2:Y:S02]  /*6900*/  SYNCS.PHASECHK.TRANS64.TRYWAIT P0, [R3+URZ], R0 ;  /* 0x00000000030075a7 */ /* 0x0022a4000800017f */
[----:B--2---:R-:W-:Y:S05]  /*6910*/  @!P0 NANOSLEEP.SYNCS 0x989680 ;  /* 0x009896800000895d */ /* 0x004fea0003900000 */
[----:B------:R-:W2:Y:S02]  /*6920*/  @!P0 SYNCS.PHASECHK.TRANS64 P0, [R3+URZ], R0 ;  /* 0x00000000030085a7 */ /* 0x000ea4000800007f */
[----:B--2---:R-:W-:Y:S05]  /*6930*/  @!P0 BRA `(.L_x_129) ;  /* 0xfffffffc00f08947 */ /* 0x004fea000383ffff */
.L_x_124:
[----:B------:R-:W-:Y:S05]  /*6940*/  BSYNC B0 ;  /* 0x0000000000007941 */ /* 0x000fea0003800000 */
.L_x_123:
[----:B------:R-:W-:Y:S05]  /*6950*/  EXIT ;  /* 0x000000000000794d */ /* 0x000fea0003800000 */
.L_x_18:
[----:B0-----:R0:W1:Y:S02]  /*6960*/  SYNCS.PHASECHK.TRANS64.TRYWAIT P0, [R17+URZ+-0x8], R12 ;  /* 0xfffff80c110075a7 */ /* 0x001064000800017f */
[----:B-1----:R-:W-:Y:S05]  /*6970*/  @!P0 NANOSLEEP.SYNCS 0x989680 ;  /* 0x009896800000895d */ /* 0x002fea0003900000 */
[----:B------:R-:W1:Y:S02]  /*6980*/  @!P0 SYNCS.PHASECHK.TRANS64 P0, [R17+URZ+-0x8], R12 ;  /* 0xfffff80c110085a7 */ /* 0x000e64000800007f */
[----:B-1----:R-:W-:Y:S05]  /*6990*/  @!P0 BRA `(.L_x_18) ;  /* 0xfffffffc00f08947 */ /* 0x002fea000383ffff */
[----:B------:R-:W-:Y:S05]  /*69a0*/  BRA `(.L_x_130) ;  /* 0xffffffac00947947 */ /* 0x000fea000383ffff */
.L_x_23:
[----:B-1----:R-:W-:-:S04]  /*69b0*/  IMAD.U32 R13, RZ, RZ, UR4 ;  /* 0x00000004ff0d7e24 */ /* 0x002fc8000f8e00ff */
[----:B------:R1:W4:Y:S03]  /*69c0*/  SYNCS.PHASECHK.TRANS64.TRYWAIT P0, [R13+URZ], R12 ;  /* 0x0000000c0d0075a7 */ /* 0x000326000800017f */
[----:B----4-:R-:W-:Y:S05]  /*69d0*/  @!P0 NANOSLEEP.SYNCS 0x989680 ;  /* 0x009896800000895d */ /* 0x010fea0003900000 */
[----:B------:R-:W4:Y:S02]  /*69e0*/  @!P0 SYNCS.PHASECHK.TRANS64 P0, [R13+URZ], R12 ;  /* 0x0000000c0d0085a7 */ /* 0x000f24000800007f */
[----:B----4-:R-:W-:Y:S05]  /*69f0*/  @!P0 BRA `(.L_x_23) ;  /* 0xfffffffc00ec8947 */ /* 0x010fea000383ffff */
[----:B------:R-:W-:Y:S05]  /*6a00*/  BRA `(.L_x_22) ;  /* 0xffffffb000407947 */ /* 0x000fea000383ffff */
.L_x_29:
[----:B-1----:R-:W-:-:S04]  /*6a10*/  IMAD.U32 R15, RZ, RZ, UR8 ;  /* 0x00000008ff0f7e24 */ /* 0x002fc8000f8e00ff */
[----:B------:R1:W4:Y:S03]  /*6a20*/  SYNCS.PHASECHK.TRANS64.TRYWAIT P0, [R15+URZ], R14 ;  /* 0x0000000e0f0075a7 */ /* 0x000326000800017f */
[----:B----4-:R-:W-:Y:S05]  /*6a30*/  @!P0 NANOSLEEP.SYNCS 0x989680 ;  /* 0x009896800000895d */ /* 0x010fea0003900000 */
[----:B------:R-:W4:Y:S02]  /*6a40*/  @!P0 SYNCS.PHASECHK.TRANS64 P0, [R15+URZ], R14 ;  /* 0x0000000e0f0085a7 */ /* 0x000f24000800007f */
[----:B----4-:R-:W-:Y:S05]  /*6a50*/  @!P0 BRA `(.L_x_29) ;  /* 0xfffffffc00ec8947 */ /* 0x010fea000383ffff */
[----:B------:R-:W-:Y:S05]  /*6a60*/  BRA `(.L_x_28) ;  /* 0xffffffb400987947 */ /* 0x000fea000383ffff */
.L_x_37:
[----:B----4-:R4:W0:Y:S02]  /*6a70*/  SYNCS.PHASECHK.TRANS64.TRYWAIT P0, [R17+URZ+0x8], R12 ;  /* 0x0000080c110075a7 */ /* 0x010824000800017f */
[----:B0-----:R-:W-:Y:S05]  /*6a80*/  @!P0 NANOSLEEP.SYNCS 0x989680 ;  /* 0x009896800000895d */ /* 0x001fea0003900000 */
[----:B------:R-:W0:Y:S02]  /*6a90*/  @!P0 SYNCS.PHASECHK.TRANS64 P0, [R17+URZ+0x8], R12 ;  /* 0x0000080c110085a7 */ /* 0x000e24000800007f */
[----:B0-----:R-:W-:Y:S05]  /*6aa0*/  @!P0 BRA `(.L_x_37) ;  /* 0xfffffffc00f08947 */ /* 0x001fea000383ffff */
[----:B------:R-:W-:Y:S05]  /*6ab0*/  BRA `(.L_x_131) ;  /* 0xffffffbc00bc7947 */ /* 0x000fea000383ffff */
.L_x_110:
[----:B------:R-:W-:Y:S01]  /*6ac0*/  BSSY B1, `(.L_x_132) ;  /* 0x0000006000017945 */ /* 0x000fe20003800000 */
[----:B------:R-:W-:-:S07]  /*6ad0*/  IMAD.MOV.U32 R6, RZ, RZ, -0x1 ;  /* 0xffffffffff067424 */ /* 0x000fce00078e00ff */
[----:B------:R-:W-:Y:S05]  /*6ae0*/  WARPSYNC.COLLECTIVE R6, `(.L_x_133) ;  /* 0x00000000060c7348 */ /* 0x000fea0003c00000 */
[----:B------:R-:W-:Y:S02]  /*6af0*/  ELECT P1, UR62, PT ;  /* 0x00000000003e782f */ /* 0x000fe40003820000 */
[----:B------:R-:W-:Y:S01]  /*6b00*/  MOV R6, UR62 ;  /* 0x0000003e00067c02 */ /* 0x000fe20008000f00 */
[----:B------:R-:W-:Y:S10]  /*6b10*/  ENDCOLLECTIVE ;  /* 0x000000000000791b */ /* 0x000ff40003800000 */
.L_x_133:
[----:B------:R-:W-:Y:S05]  /*6b20*/  BSYNC B1 ;  /* 0x0000000000017941 */ /* 0x000fea0003800000 */
.L_x_132:
[----:B------:R-:W-:Y:S05]  /*6b30*/  BRA `(.L_x_134) ;  /* 0xffffffec00fc7947 */ /* 0x000fea000383ffff */
.L_x_113:
[----:B-1----:R1:W2:Y:S02]  /*6b40*/  SYNCS.PHASECHK.TRANS64.TRYWAIT P1, [R13+URZ+0x20], R6 ;  /* 0x000020060d0075a7 */ /* 0x0022a4000802017f */
[----:B--2---:R-:W-:Y:S05]  /*6b50*/  @!P1 NANOSLEEP.SYNCS 0x989680 ;  /* 0x009896800000995d */ /* 0x004fea0003900000 */
[----:B------:R-:W2:Y:S02]  /*6b60*/  @!P1 SYNCS.PHASECHK.TRANS64 P1, [R13+URZ+0x20], R6 ;  /* 0x000020060d0095a7 */ /* 0x000ea4000802007f */
[----:B--2---:R-:W-:Y:S05]  /*6b70*/  @!P1 BRA `(.L_x_113) ;  /* 0xfffffffc00f09947 */ /* 0x004fea000383ffff */
[----:B------:R-:W-:Y:S05]  /*6b80*/  BRA `(.L_x_135) ;  /* 0xfffffff000307947 */ /* 0x000fea000383ffff */
.L_x_122:
[----:B------:R-:W-:Y:S01]  /*6b90*/  BSSY B0, `(.L_x_136) ;  /* 0x0000006000007945 */ /* 0x000fe20003800000 */
[----:B------:R-:W-:-:S07]  /*6ba0*/  IMAD.MOV.U32 R6, RZ, RZ, -0x1 ;  /* 0xffffffffff067424 */ /* 0x000fce00078e00ff */
[----:B------:R-:W-:Y:S05]  /*6bb0*/  WARPSYNC.COLLECTIVE R6, `(.L_x_137) ;  /* 0x00000000060c7348 */ /* 0x000fea0003c00000 */
[----:B------:R-:W-:Y:S02]  /*6bc0*/  ELECT P1, UR62, PT ;  /* 0x00000000003e782f */ /* 0x000fe40003820000 */
[----:B------:R-:W-:Y:S01]  /*6bd0*/  MOV R6, UR62 ;  /* 0x0000003e00067c02 */ /* 0x000fe20008000f00 */
[----:B------:R-:W-:Y:S10]  /*6be0*/  ENDCOLLECTIVE ;  /* 0x000000000000791b */ /* 0x000ff40003800000 */
.L_x_137:
[----:B------:R-:W-:Y:S05]  /*6bf0*/  BSYNC B0 ;  /* 0x0000000000007941 */ /* 0x000fea0003800000 */
.L_x_136:
[----:B------:R-:W-:Y:S01]  /*6c00*/  PLOP3.LUT P0, PT, P1, PT, PT, 0x80, 0x0 ;  /* 0x000000000000781c */ /* 0x000fe20000f0f070 */
[----:B------:R-:W-:-:S12]  /*6c10*/  BRA `(.L_x_138) ;  /* 0xfffffff800987947 */ /* 0x000fd8000383ffff */
.L_x_126:
[----:B0-----:R0:W1:Y:S02]  /*6c20*/  SYNCS.PHASECHK.TRANS64.TRYWAIT P0, [R5+URZ], R2 ;  /* 0x00000002050075a7 */ /* 0x001064000800017f */
[----:B-1----:R-:W-:Y:S05]  /*6c30*/  @!P0 NANOSLEEP.SYNCS 0x989680 ;  /* 0x009896800000895d */ /* 0x002fea0003900000 */
[----:B------:R-:W1:Y:S02]  /*6c40*/  @!P0 SYNCS.PHASECHK.TRANS64 P0, [R5+URZ], R2 ;  /* 0x00000002050085a7 */ /* 0x000e64000800007f */
[----:B-1----:R-:W-:Y:S05]  /*6c50*/  @!P0 BRA `(.L_x_126) ;  /* 0xfffffffc00f08947 */ /* 0x002fea000383ffff */
[----:B------:R-:W-:Y:S05]  /*6c60*/  BRA `(.L_x_139) ;  /* 0xfffffff800dc7947 */ /* 0x000fea000383ffff */
.L_x_127:
[----:B0-----:R0:W1:Y:S02]  /*6c70*/  SYNCS.PHASECHK.TRANS64.TRYWAIT P0, [R7+URZ], R4 ;  /* 0x00000004070075a7 */ /* 0x001064000800017f */
[----:B-1----:R-:W-:Y:S05]  /*6c80*/  @!P0 NANOSLEEP.SYNCS 0x989680 ;  /* 0x009896800000895d */ /* 0x002fea0003900000 */
[----:B------:R-:W1:Y:S02]  /*6c90*/  @!P0 SYNCS.PHASECHK.TRANS64 P0, [R7+URZ], R4 ;  /* 0x00000004070085a7 */ /* 0x000e64000800007f */
[----:B-1----:R-:W-:Y:S05]  /*6ca0*/  @!P0 BRA `(.L_x_127) ;  /* 0xfffffffc00f08947 */ /* 0x002fea000383ffff */
[----:B------:R-:W-:Y:S05]  /*6cb0*/  BRA `(.L_x_140) ;  /* 0xfffffff800ec7947 */ /* 0x000fea000383ffff */
.L_x_128:
[----:B0-----:R0:W1:Y:S02]  /*6cc0*/  SYNCS.PHASECHK.TRANS64.TRYWAIT P0, [R6+URZ], R5 ;  /* 0x00000005060075a7 */ /* 0x001064000800017f */
[----:B-1----:R-:W-:Y:S05]  /*6cd0*/  @!P0 NANOSLEEP.SYNCS 0x989680 ;  /* 0x009896800000895d */ /* 0x002fea0003900000 */
[----:B------:R-:W1:Y:S02]  /*6ce0*/  @!P0 SYNCS.PHASECHK.TRANS64 P0, [R6+URZ], R5 ;  /* 0x00000005060085a7 */ /* 0x000e64000800007f */
[----:B-1----:R-:W-:Y:S05]  /*6cf0*/  @!P0 BRA `(.L_x_128) ;  /* 0xfffffffc00f08947 */ /* 0x002fea000383ffff */
[----:B------:R-:W-:Y:S05]  /*6d00*/  BRA `(.L_x_141) ;  /* 0xfffffff800f47947 */ /* 0x000fea000383ffff */
.L_x_142:
[----:B------:R-:W-:-:S00]  /*6d10*/  BRA `(.L_x_142) ;  /* 0xfffffffc00fc7947 */ /* 0x000fc0000383ffff */
[----:B------:R-:W-:-:S00]  /*6d20*/  NOP ;  /* 0x0000000000007918 */ /* 0x000fc00000000000 */
        /* <DEDUP_REMOVED lines=13> */
.L_x_143:


//--------------------- .nv.shared._ZN7cutlass13device_kernelINS_4gemm6kernel13GemmUniversalIN4cute5tupleIJiiiiEEENS1_10collective13CollectiveMmaINS1_37MainloopSm90TmaGmmaWarpSpecializedFP8ILi4ENS5_IJNS4_1CILi2EEENSA_ILi1EEESC_EEENS1_32KernelTmaWarpSpecializedPingpongEEENS5_IJNSA_ILi64EEESG_SG_EEENS_12float_e5m2_tENS5_IJlSC_lEEESI_SJ_NS4_8TiledMMAINS4_8MMA_AtomIJNS4_4SM904GMMA30MMA_64x64x32_F32E5M2E5M2_SS_TNILNSN_7ScaleInE1ELSP_1EEEEEENS4_6LayoutINS5_IJSC_SC_SC_EEENS5_IJNSA_ILi0EEESU_SU_EEEEENS5_IJNS4_10UnderscoreESX_SX_EEEEENS4_13SM90_TMA_LOADENS4_14ComposedLayoutINS4_7SwizzleILi2ELi4ELi3EEENS4_18smem_ptr_flag_bitsILi8EEENSS_INS5_IJNSA_ILi8EEESG_EEENS5_IJSG_SC_EEEEEEEvNS4_8identityENS4_23SM90_TMA_LOAD_MULTICASTES1A_vS1B_EENS_8epilogue10collective6detail29Sm90TmaWarpSpecializedAdapterINS1F_15DefaultEpilogueISI_SJ_SJ_NS1E_6thread17LinearCombinationISI_Li1EffLNS1J_9ScaleType4KindE0ELNS_15FloatRoundStyleE2ESI_EENS1_15EpilogueDefaultEEEEEvvEEEEvNT_6ParamsE --------------------------
	.section	.nv.shared._ZN7cutlass13device_kernelINS_4gemm6kernel13GemmUniversalIN4cute5tupleIJiiiiEEENS1_10collective13CollectiveMmaINS1_37MainloopSm90TmaGmmaWarpSpecializedFP8ILi4ENS5_IJNS4_1CILi2EEENSA_ILi1EEESC_EEENS1_32KernelTmaWarpSpecializedPingpongEEENS5_IJNSA_ILi64EEESG_SG_EEENS_12float_e5m2_tENS5_IJlSC_lEEESI_SJ_NS4_8TiledMMAINS4_8MMA_AtomIJNS4_4SM904GMMA30MMA_64x64x32_F32E5M2E5M2_SS_TNILNSN_7ScaleInE1ELSP_1EEEEEENS4_6LayoutINS5_IJSC_SC_SC_EEENS5_IJNSA_ILi0EEESU_SU_EEEEENS5_IJNS4_10UnderscoreESX_SX_EEEEENS4_13SM90_TMA_LOADENS4_14ComposedLayoutINS4_7SwizzleILi2ELi4ELi3EEENS4_18smem_ptr_flag_bitsILi8EEENSS_INS5_IJNSA_ILi8EEESG_EEENS5_IJSG_SC_EEEEEEEvNS4_8identityENS4_23SM90_TMA_LOAD_MULTICASTES1A_vS1B_EENS_8epilogue10collective6detail29Sm90TmaWarpSpecializedAdapterINS1F_15DefaultEpilogueISI_SJ_SJ_NS1E_6thread17LinearCombinationISI_Li1EffLNS1J_9ScaleType4KindE0ELNS_15FloatRoundStyleE2ESI_EENS1_15EpilogueDefaultEEEEEvvEEEEvNT_6ParamsE,"aw",@nobits
	.sectionflags	@""
	.align	16
	.zero		1024


//--------------------- .nv.shared.reserved.0     --------------------------
	.section	.nv.shared.reserved.0,"aw",@nobits
	.weak		__nv_reservedSMEM_offset_0_alias
	.size		__nv_reservedSMEM_offset_0_alias, 0, 0
	.other		__nv_reservedSMEM_offset_0_alias,@"STO_CUDA_RESERVED_SHARED STV_DEFAULT"
__nv_reservedSMEM_offset_0_alias:
	.zero		0


//--------------------- .nv.global                --------------------------
	.section	.nv.global,"aw",@nobits
.nv.global:
	.type		_ZN39_INTERNAL_efc146a2_4_k_cu_2949d78c_51474cute1_E,@object
	.size		_ZN39_INTERNAL_efc146a2_4_k_cu_2949d78c_51474cute1_E,(_ZN39_INTERNAL_efc146a2_4_k_cu_2949d78c_51474cuda3std3__45__cpo6cbeginE - _ZN39_INTERNAL_efc146a2_4_k_cu_2949d78c_51474cute1_E)
_ZN39_INTERNAL_efc146a2_4_k_cu_2949d78c_51474cute1_E:
	.zero		1
	.type		_ZN39_INTERNAL_efc146a2_4_k_cu_2949d78c_51474cuda3std3__45__cpo6cbeginE,@object
	.size		_ZN39_INTERNAL_efc146a2_4_k_cu_2949d78c_51474cuda3std3__45__cpo6cbeginE,(_ZN39_INTERNAL_efc146a2_4_k_cu_2949d78c_51474cuda3std3__48in_placeE - _ZN39_INTERNAL_efc146a2_4_k_cu_2949d78c_51474cuda3std3__45__cpo6cbeginE)
_ZN39_INTERNAL_efc146a2_4_k_cu_2949d78c_51474cuda3std3__45__cpo6cbeginE:
	.zero		1
	.type		_ZN39_INTERNAL_efc146a2_4_k_cu_2949d78c_51474cuda3std3__48in_placeE,@object
	.size		_ZN39_INTERNAL_efc146a2_4_k_cu_2949d78c_51474cuda3std3__48in_placeE,(_ZN39_INTERNAL_efc146a2_4_k_cu_2949d78c_51474cuda3std6ranges3__45__cpo9iter_moveE - _ZN39_INTERNAL_efc146a2_4_k_cu_2949d78c_51474cuda3std3__48in_placeE)
_ZN39_INTERNAL_efc146a2_4_k_cu_2949d78c_51474cuda3std3__48in_placeE:
	.zero		1
	.type		_ZN39_INTERNAL_efc146a2_4_k_cu_2949d78c_51474cuda3std6ranges3__45__cpo9iter_moveE,@object
	.size		_ZN39_INTERNAL_efc146a2_4_k_cu_2949d78c_51474cuda3std6ranges3__45__cpo9iter_moveE,(_ZN39_INTERNAL_efc146a2_4_k_cu_2949d78c_51474cuda3std3__45__cpo5beginE - _ZN39_INTERNAL_efc146a2_4_k_cu_2949d78c_51474cuda3std6ranges3__45__cpo9iter_moveE)
_ZN39_INTERNAL_efc146a2_4_k_cu_2949d78c_51474cuda3std6ranges3__45__cpo9iter_moveE:
	.zero		1
	.type		_ZN39_INTERNAL_efc146a2_4_k_cu_2949d78c_51474cuda3std3__45__cpo5beginE,@object
	.size		_ZN39_INTERNAL_efc146a2_4_k_cu_2949d78c_51474cuda3std3__45__cpo5beginE,(_ZN39_INTERNAL_efc146a2_4_k_cu_2949d78c_51474cuda3std3__441_GLOBAL__N__efc146a2_4_k_cu_2949d78c_51476ignoreE - _ZN39_INTERNAL_efc146a2_4_k_cu_2949d78c_51474cuda3std3__45__cpo5beginE)
_ZN39_INTERNAL_efc146a2_4_k_cu_2949d78c_51474cuda3std3__45__cpo5beginE:
	.zero		1
	.type		_ZN39_INTERNAL_efc146a2_4_k_cu_2949d78c_51474cuda3std3__441_GLOBAL__N__efc146a2_4_k_cu_2949d78c_51476ignoreE,@object
	.size		_ZN39_INTERNAL_efc146a2_4_k_cu_2949d78c_51474cuda3std3__441_GLOBAL__N__efc146a2_4_k_cu_2949d78c_51476ignoreE,(_ZN39_INTERNAL_efc146a2_4_k_cu_2949d78c_51474cute7productE - _ZN39_INTERNAL_efc146a2_4_k_cu_2949d78c_51474cuda3std3__441_GLOBAL__N__efc146a2_4_k_cu_2949d78c_51476ignoreE)
_ZN39_INTERNAL_efc146a2_4_k_cu_2949d78c_51474cuda3std3__441_GLOBAL__N__efc146a2_4_k_cu_2949d78c_51476ignoreE:
	.zero		1
	.type		_ZN39_INTERNAL_efc146a2_4_k_cu_2949d78c_51474cute7productE,@object
	.size		_ZN39_INTERNAL_efc146a2_4_k_cu_2949d78c_51474cute7productE,(_ZN39_INTERNAL_efc146a2_4_k_cu_2949d78c_51474cuda3std3__45__cpo3endE - _ZN39_INTERNAL_efc146a2_4_k_cu_2949d78c_51474cute7productE)
_ZN39_INTERNAL_efc146a2_4_k_cu_2949d78c_51474cute7productE:
	.zero		1
	.type		_ZN39_INTERNAL_efc146a2_4_k_cu_2949d78c_51474cuda3std3__45__cpo3endE,@object
	.size		_ZN39_INTERNAL_efc146a2_4_k_cu_2949d78c_51474cuda3std3__45__cpo3endE,(_ZN39_INTERNAL_efc146a2_4_k_cu_2949d78c_51474cuda3std3__419piecewise_constructE - _ZN39_INTERNAL_efc146a2_4_k_cu_2949d78c_51474cuda3std3__45__cpo3endE)
_ZN39_INTERNAL_efc146a2_4_k_cu_2949d78c_51474cuda3std3__45__cpo3endE:
	.zero		1
	.type		_ZN39_INTERNAL_efc146a2_4_k_cu_2949d78c_51474cuda3std3__419piecewise_constructE,@object
	.size		_ZN39_INTERNAL_efc146a2_4_k_cu_2949d78c_51474cuda3std3__419piecewise_constructE,(_ZN39_INTERNAL_efc146a2_4_k_cu_2949d78c_51474cuda3std3__45__cpo4cendE - _ZN39_INTERNAL_efc146a2_4_k_cu_2949d78c_51474cuda3std3__419piecewise_constructE)
_ZN39_INTERNAL_efc146a2_4_k_cu_2949d78c_51474cuda3std3__419piecewise_constructE:
	.zero		1
	.type		_ZN39_INTERNAL_efc146a2_4_k_cu_2949d78c_51474cuda3std3__45__cpo4cendE,@object
	.size		_ZN39_INTERNAL_efc146a2_4_k_cu_2949d78c_51474cuda3std3__45__cpo4cendE,(_ZN39_INTERNAL_efc146a2_4_k_cu_2949d78c_51474cuda3std6ranges3__45__cpo4swapE - _ZN39_INTERNAL_efc146a2_4_k_cu_2949d78c_51474cuda3std3__45__cpo4cendE)
_ZN39_INTERNAL_efc146a2_4_k_cu_2949d78c_51474cuda3std3__45__cpo4cendE:
	.zero		1
	.type		_ZN39_INTERNAL_efc146a2_4_k_cu_2949d78c_51474cuda3std6ranges3__45__cpo4swapE,@object
	.size		_ZN39_INTERNAL_efc146a2_4_k_cu_2949d78c_51474cuda3std6ranges3__45__cpo4swapE,(.L_7 - _ZN39_INTERNAL_efc146a2_4_k_cu_2949d78c_51474cuda3std6ranges3__45__cpo4swapE)
_ZN39_INTERNAL_efc146a2_4_k_cu_2949d78c_51474cuda3std6ranges3__45__cpo4swapE:
	.zero		1
.L_7:


//--------------------- .nv.constant0._ZN7cutlass13device_kernelINS_4gemm6kernel13GemmUniversalIN4cute5tupleIJiiiiEEENS1_10collective13CollectiveMmaINS1_37MainloopSm90TmaGmmaWarpSpecializedFP8ILi4ENS5_IJNS4_1CILi2EEENSA_ILi1EEESC_EEENS1_32KernelTmaWarpSpecializedPingpongEEENS5_IJNSA_ILi64EEESG_SG_EEENS_12float_e5m2_tENS5_IJlSC_lEEESI_SJ_NS4_8TiledMMAINS4_8MMA_AtomIJNS4_4SM904GMMA30MMA_64x64x32_F32E5M2E5M2_SS_TNILNSN_7ScaleInE1ELSP_1EEEEEENS4_6LayoutINS5_IJSC_SC_SC_EEENS5_IJNSA_ILi0EEESU_SU_EEEEENS5_IJNS4_10UnderscoreESX_SX_EEEEENS4_13SM90_TMA_LOADENS4_14ComposedLayoutINS4_7SwizzleILi2ELi4ELi3EEENS4_18smem_ptr_flag_bitsILi8EEENSS_INS5_IJNSA_ILi8EEESG_EEENS5_IJSG_SC_EEEEEEEvNS4_8identityENS4_23SM90_TMA_LOAD_MULTICASTES1A_vS1B_EENS_8epilogue10collective6detail29Sm90TmaWarpSpecializedAdapterINS1F_15DefaultEpilogueISI_SJ_SJ_NS1E_6thread17LinearCombinationISI_Li1EffLNS1J_9ScaleType4KindE0ELNS_15FloatRoundStyleE2ESI_EENS1_15EpilogueDefaultEEEEEvvEEEEvNT_6ParamsE --------------------------
	.section	.nv.constant0._ZN7cutlass13device_kernelINS_4gemm6kernel13GemmUniversalIN4cute5tupleIJiiiiEEENS1_10collective13CollectiveMmaINS1_37MainloopSm90TmaGmmaWarpSpecializedFP8ILi4ENS5_IJNS4_1CILi2EEENSA_ILi1EEESC_EEENS1_32KernelTmaWarpSpecializedPingpongEEENS5_IJNSA_ILi64EEESG_SG_EEENS_12float_e5m2_tENS5_IJlSC_lEEESI_SJ_NS4_8TiledMMAINS4_8MMA_AtomIJNS4_4SM904GMMA30MMA_64x64x32_F32E5M2E5M2_SS_TNILNSN_7ScaleInE1ELSP_1EEEEEENS4_6LayoutINS5_IJSC_SC_SC_EEENS5_IJNSA_ILi0EEESU_SU_EEEEENS5_IJNS4_10UnderscoreESX_SX_EEEEENS4_13SM90_TMA_LOADENS4_14ComposedLayoutINS4_7SwizzleILi2ELi4ELi3EEENS4_18smem_ptr_flag_bitsILi8EEENSS_INS5_IJNSA_ILi8EEESG_EEENS5_IJSG_SC_EEEEEEEvNS4_8identityENS4_23SM90_TMA_LOAD_MULTICASTES1A_vS1B_EENS_8epilogue10collective6detail29Sm90TmaWarpSpecializedAdapterINS1F_15DefaultEpilogueISI_SJ_SJ_NS1E_6thread17LinearCombinationISI_Li1EffLNS1J_9ScaleType4KindE0ELNS_15FloatRoundStyleE2ESI_EENS1_15EpilogueDefaultEEEEEvvEEEEvNT_6ParamsE,"a",@progbits
	.sectionflags	@""
	.align	4
.nv.constant0._ZN7cutlass13device_kernelINS_4gemm6kernel13GemmUniversalIN4cute5tupleIJiiiiEEENS1_10collective13CollectiveMmaINS1_37MainloopSm90TmaGmmaWarpSpecializedFP8ILi4ENS5_IJNS4_1CILi2EEENSA_ILi1EEESC_EEENS1_32KernelTmaWarpSpecializedPingpongEEENS5_IJNSA_ILi64EEESG_SG_EEENS_12float_e5m2_tENS5_IJlSC_lEEESI_SJ_NS4_8TiledMMAINS4_8MMA_AtomIJNS4_4SM904GMMA30MMA_64x64x32_F32E5M2E5M2_SS_TNILNSN_7ScaleInE1ELSP_1EEEEEENS4_6LayoutINS5_IJSC_SC_SC_EEENS5_IJNSA_ILi0EEESU_SU_EEEEENS5_IJNS4_10UnderscoreESX_SX_EEEEENS4_13SM90_TMA_LOADENS4_14ComposedLayoutINS4_7SwizzleILi2ELi4ELi3EEENS4_18smem_ptr_flag_bitsILi8EEENSS_INS5_IJNSA_ILi8EEESG_EEENS5_IJSG_SC_EEEEEEEvNS4_8identityENS4_23SM90_TMA_LOAD_MULTICASTES1A_vS1B_EENS_8epilogue10collective6detail29Sm90TmaWarpSpecializedAdapterINS1F_15DefaultEpilogueISI_SJ_SJ_NS1E_6thread17LinearCombinationISI_Li1EffLNS1J_9ScaleType4KindE0ELNS_15FloatRoundStyleE2ESI_EENS1_15EpilogueDefaultEEEEEvvEEEEvNT_6ParamsE:
	.zero		1664


//--------------------- SYMBOLS --------------------------

	.type		.nv.reservedSmem.offset0,@object
	.size		.nv.reservedSmem.offset0,0x4
